// auto-generated by cutlass_sweep.gemm — config: {"arch": "sm_100", "cluster_m": 2, "cluster_n": 2, "dtype": "e4m3", "stages": 4, "tile_k": 32, "tile_m": 128, "tile_n": 64}
#include "cutlass/cutlass.h"
#include "cutlass/gemm/collective/collective_builder.hpp"
#include "cutlass/gemm/device/gemm_universal_adapter.h"
#include "cutlass/gemm/kernel/gemm_universal.hpp"
#include "cutlass/epilogue/collective/collective_builder.hpp"

using ElemA = cutlass::float_e4m3_t;
using ElemB = cutlass::float_e4m3_t;
using ElemCD = cutlass::float_e4m3_t;
using Acc  = float;
using TileShape    = cute::Shape<cute::_128, cute::_64, cute::_32>;
using ClusterShape = cute::Shape<cute::_2, cute::_2, cute::_1>;

using CollectiveEpilogue = typename cutlass::epilogue::collective::CollectiveBuilder<
    cutlass::arch::Sm100, cutlass::arch::OpClassTensorOp,
    TileShape, ClusterShape,
    cutlass::epilogue::collective::EpilogueTileAuto,
    Acc, Acc,
    ElemCD, cutlass::layout::RowMajor, 128 / cutlass::sizeof_bits<ElemCD>::value,
    ElemCD, cutlass::layout::RowMajor, 128 / cutlass::sizeof_bits<ElemCD>::value,
    cutlass::epilogue::collective::EpilogueScheduleAuto
  >::CollectiveOp;

using CollectiveMainloop = typename cutlass::gemm::collective::CollectiveBuilder<
    cutlass::arch::Sm100, cutlass::arch::OpClassTensorOp,
    ElemA, cutlass::layout::RowMajor, 128 / cutlass::sizeof_bits<ElemA>::value,
    ElemB, cutlass::layout::ColumnMajor, 128 / cutlass::sizeof_bits<ElemB>::value,
    Acc,
    TileShape, ClusterShape,
    cutlass::gemm::collective::StageCount<4>,
    cutlass::gemm::collective::KernelScheduleAuto
  >::CollectiveOp;

using GemmKernel = cutlass::gemm::kernel::GemmUniversal<
    cute::Shape<int,int,int,int>,
    CollectiveMainloop,
    CollectiveEpilogue
>;
using Gemm = cutlass::gemm::device::GemmUniversalAdapter<GemmKernel>;

// Force the device kernel symbol into the cubin without needing a host main.
auto* _anchor = &cutlass::device_kernel<GemmKernel>;


// ===== COMPILED SASS (sm_100a) =====

	.target	sm_100a

	.elftype	@"ET_EXEC"


//--------------------- .note.nv.tkinfo           --------------------------
	.section	.note.nv.tkinfo,"",@"SHT_NOTE"
	.sectionflags	@"SHF_NOTE_NV_TKINFO"
	.tkinfo
        /*0018*/ 	.word	0x00000002
        /*0030*/ 	.string	""
        /*0030*/ 	.string	"ptxas"
        /*0030*/ 	.string	"Cuda compilation tools, release 13.0, V13.0.88"
        /*0030*/ 	.string	"Build cuda_13.0.r13.0/compiler.36424714_0"
        /*0030*/ 	.string	"-arch sm_100a -m 64 "



//--------------------- .note.nv.cuinfo           --------------------------
	.section	.note.nv.cuinfo,"",@"SHT_NOTE"
	.sectionflags	@"SHF_NOTE_NV_CUINFO"
        /*0018*/ 	.short	0x0002
        /*001a*/ 	.short	0x0064
        /*001c*/ 	.short	0x0082
	.zero		2


//--------------------- .nv.info                  --------------------------
	.section	.nv.info,"",@"SHT_CUDA_INFO"
	.align	4


	//----- nvinfo : EIATTR_REGCOUNT
	.align		4
        /*0000*/ 	.byte	0x04, 0x2f
        /*0002*/ 	.short	(.L_19 - .L_18)
	.align		4
.L_18:
        /*0004*/ 	.word	index@(_ZN7cutlass13device_kernelINS_4gemm6kernel13GemmUniversalIN4cute5tupleIJiiiiEEENS1_10collective13CollectiveMmaINS1_35MainloopSm100TmaUmmaWarpSpecializedILi4ELi2ELi4ENS5_IJNS4_1CILi2EEESB_NSA_ILi1EEEEEEEENS5_IJNSA_ILi128EEENSA_ILi64EEENSA_ILi32EEEEEENS_12float_e4m3_tENS5_IJlSC_lEEESJ_SK_NS4_8TiledMMAINS4_8MMA_AtomIJNS4_10MMA_TraitsINS4_25SM100_MMA_F8F6F4_2x1SM_SSEJSJ_SJ_fSF_SG_NS4_17integral_constantINS4_4UMMA5MajorELSR_0EEESS_NSP_INSQ_7ScaleInELST_0EEESU_EEEEEENS4_6LayoutINS5_IJSC_SC_SC_EEENS5_IJNSA_ILi0EEESZ_SZ_EEEEENS5_IJNS4_10UnderscoreES12_S12_EEEEENS4_28SM100_TMA_2SM_LOAD_MULTICASTENS4_14ComposedLayoutINS4_7SwizzleILi1ELi4ELi3EEENS4_18smem_ptr_flag_bitsILi8EEENSX_INS5_IJNSA_ILi8EEESH_EEENS5_IJSH_SC_EEEEEEEvNS4_8identityENS4_18SM100_TMA_2SM_LOADES1F_vS1G_EENS_8epilogue10collective18CollectiveEpilogueINS1J_23Sm100TmaWarpSpecializedILi1ELi1ELi32ELb0ELb0EEEJNS5_IJSG_SG_SH_EEENS5_IJNSX_ISG_SC_EES1P_EEESJ_SK_SJ_SK_NS1J_6fusion15FusionCallbacksIS1N_NS1R_17LinearCombinationISJ_fSJ_fLNS_15FloatRoundStyleE2EEES1O_S1Q_JEEENS4_5SM1004TMEM4LOAD26SM100_TMEM_LOAD_32dp32b32xENS4_13SM90_TMA_LOADENS16_INS17_ILi2ELi4ELi3EEES1A_NSX_INS5_IJS1B_SG_EEENS5_IJSG_SC_EEEEEEENS4_39AutoVectorizingCopyWithAssumedAlignmentILi128EEENS4_14SM90_TMA_STOREES26_S28_S28_EEEvvEEEEvNT_6ParamsE)
        /*0008*/ 	.word	0x0000005a


	//----- nvinfo : EIATTR_FRAME_SIZE
	.align		4
.L_19:
        /*000c*/ 	.byte	0x04, 0x11
        /*000e*/ 	.short	(.L_21 - .L_20)
	.align		4
.L_20:
        /*0010*/ 	.word	index@($__internal_2_$__cuda_sm10x_tcgen05_guardrail_trap_unallocated_columns_being_dealloced)
        /*0014*/ 	.word	0x00000000


	//----- nvinfo : EIATTR_FRAME_SIZE
	.align		4
.L_21:
        /*0018*/ 	.byte	0x04, 0x11
        /*001a*/ 	.short	(.L_23 - .L_22)
	.align		4
.L_22:
        /*001c*/ 	.word	index@($__internal_1_$__cuda_sm10x_tcgen05_guardrail_trap_phase_invalid_during_alloc)
        /*0020*/ 	.word	0x00000000


	//----- nvinfo : EIATTR_FRAME_SIZE
	.align		4
.L_23:
        /*0024*/ 	.byte	0x04, 0x11
        /*0026*/ 	.short	(.L_25 - .L_24)
	.align		4
.L_24:
        /*0028*/ 	.word	index@($__internal_0_$__cuda_sm10x_tcgen05_guardrail_trap_col_being_dealloced_not_returned_by_alloc)
        /*002c*/ 	.word	0x00000000


	//----- nvinfo : EIATTR_FRAME_SIZE
	.align		4
.L_25:
        /*0030*/ 	.byte	0x04, 0x11
        /*0032*/ 	.short	(.L_27 - .L_26)
	.align		4
.L_26:
        /*0034*/ 	.word	index@(_ZN7cutlass13device_kernelINS_4gemm6kernel13GemmUniversalIN4cute5tupleIJiiiiEEENS1_10collective13CollectiveMmaINS1_35MainloopSm100TmaUmmaWarpSpecializedILi4ELi2ELi4ENS5_IJNS4_1CILi2EEESB_NSA_ILi1EEEEEEEENS5_IJNSA_ILi128EEENSA_ILi64EEENSA_ILi32EEEEEENS_12float_e4m3_tENS5_IJlSC_lEEESJ_SK_NS4_8TiledMMAINS4_8MMA_AtomIJNS4_10MMA_TraitsINS4_25SM100_MMA_F8F6F4_2x1SM_SSEJSJ_SJ_fSF_SG_NS4_17integral_constantINS4_4UMMA5MajorELSR_0EEESS_NSP_INSQ_7ScaleInELST_0EEESU_EEEEEENS4_6LayoutINS5_IJSC_SC_SC_EEENS5_IJNSA_ILi0EEESZ_SZ_EEEEENS5_IJNS4_10UnderscoreES12_S12_EEEEENS4_28SM100_TMA_2SM_LOAD_MULTICASTENS4_14ComposedLayoutINS4_7SwizzleILi1ELi4ELi3EEENS4_18smem_ptr_flag_bitsILi8EEENSX_INS5_IJNSA_ILi8EEESH_EEENS5_IJSH_SC_EEEEEEEvNS4_8identityENS4_18SM100_TMA_2SM_LOADES1F_vS1G_EENS_8epilogue10collective18CollectiveEpilogueINS1J_23Sm100TmaWarpSpecializedILi1ELi1ELi32ELb0ELb0EEEJNS5_IJSG_SG_SH_EEENS5_IJNSX_ISG_SC_EES1P_EEESJ_SK_SJ_SK_NS1J_6fusion15FusionCallbacksIS1N_NS1R_17LinearCombinationISJ_fSJ_fLNS_15FloatRoundStyleE2EEES1O_S1Q_JEEENS4_5SM1004TMEM4LOAD26SM100_TMEM_LOAD_32dp32b32xENS4_13SM90_TMA_LOADENS16_INS17_ILi2ELi4ELi3EEES1A_NSX_INS5_IJS1B_SG_EEENS5_IJSG_SC_EEEEEEENS4_39AutoVectorizingCopyWithAssumedAlignmentILi128EEENS4_14SM90_TMA_STOREES26_S28_S28_EEEvvEEEEvNT_6ParamsE)
        /*0038*/ 	.word	0x00000000


	//----- nvinfo : EIATTR_MIN_STACK_SIZE
	.align		4
.L_27:
        /*003c*/ 	.byte	0x04, 0x12
        /*003e*/ 	.short	(.L_29 - .L_28)
	.align		4
.L_28:
        /*0040*/ 	.word	index@(_ZN7cutlass13device_kernelINS_4gemm6kernel13GemmUniversalIN4cute5tupleIJiiiiEEENS1_10collective13CollectiveMmaINS1_35MainloopSm100TmaUmmaWarpSpecializedILi4ELi2ELi4ENS5_IJNS4_1CILi2EEESB_NSA_ILi1EEEEEEEENS5_IJNSA_ILi128EEENSA_ILi64EEENSA_ILi32EEEEEENS_12float_e4m3_tENS5_IJlSC_lEEESJ_SK_NS4_8TiledMMAINS4_8MMA_AtomIJNS4_10MMA_TraitsINS4_25SM100_MMA_F8F6F4_2x1SM_SSEJSJ_SJ_fSF_SG_NS4_17integral_constantINS4_4UMMA5MajorELSR_0EEESS_NSP_INSQ_7ScaleInELST_0EEESU_EEEEEENS4_6LayoutINS5_IJSC_SC_SC_EEENS5_IJNSA_ILi0EEESZ_SZ_EEEEENS5_IJNS4_10UnderscoreES12_S12_EEEEENS4_28SM100_TMA_2SM_LOAD_MULTICASTENS4_14ComposedLayoutINS4_7SwizzleILi1ELi4ELi3EEENS4_18smem_ptr_flag_bitsILi8EEENSX_INS5_IJNSA_ILi8EEESH_EEENS5_IJSH_SC_EEEEEEEvNS4_8identityENS4_18SM100_TMA_2SM_LOADES1F_vS1G_EENS_8epilogue10collective18CollectiveEpilogueINS1J_23Sm100TmaWarpSpecializedILi1ELi1ELi32ELb0ELb0EEEJNS5_IJSG_SG_SH_EEENS5_IJNSX_ISG_SC_EES1P_EEESJ_SK_SJ_SK_NS1J_6fusion15FusionCallbacksIS1N_NS1R_17LinearCombinationISJ_fSJ_fLNS_15FloatRoundStyleE2EEES1O_S1Q_JEEENS4_5SM1004TMEM4LOAD26SM100_TMEM_LOAD_32dp32b32xENS4_13SM90_TMA_LOADENS16_INS17_ILi2ELi4ELi3EEES1A_NSX_INS5_IJS1B_SG_EEENS5_IJSG_SC_EEEEEEENS4_39AutoVectorizingCopyWithAssumedAlignmentILi128EEENS4_14SM90_TMA_STOREES26_S28_S28_EEEvvEEEEvNT_6ParamsE)
        /*0044*/ 	.word	0x00000000
.L_29:


//--------------------- .nv.compat                --------------------------
	.section	.nv.compat,"",@"SHT_CUDA_COMPAT_INFO"
	.align	4
        /*0000*/ 	.byte	0x02, 0x09, 0x01, 0x00, 0x02, 0x02, 0x02, 0x00, 0x02, 0x05, 0x05, 0x00, 0x03, 0x07, 0x01, 0x01
        /*0010*/ 	.byte	0x02, 0x03, 0x01, 0x00, 0x02, 0x06, 0x01, 0x00, 0x04, 0x0b, 0x08, 0x00, 0x09, 0x00, 0x00, 0x00
        /*0020*/ 	.byte	0x00, 0x00, 0x00, 0x00


//--------------------- .nv.info._ZN7cutlass13device_kernelINS_4gemm6kernel13GemmUniversalIN4cute5tupleIJiiiiEEENS1_10collective13CollectiveMmaINS1_35MainloopSm100TmaUmmaWarpSpecializedILi4ELi2ELi4ENS5_IJNS4_1CILi2EEESB_NSA_ILi1EEEEEEEENS5_IJNSA_ILi128EEENSA_ILi64EEENSA_ILi32EEEEEENS_12float_e4m3_tENS5_IJlSC_lEEESJ_SK_NS4_8TiledMMAINS4_8MMA_AtomIJNS4_10MMA_TraitsINS4_25SM100_MMA_F8F6F4_2x1SM_SSEJSJ_SJ_fSF_SG_NS4_17integral_constantINS4_4UMMA5MajorELSR_0EEESS_NSP_INSQ_7ScaleInELST_0EEESU_EEEEEENS4_6LayoutINS5_IJSC_SC_SC_EEENS5_IJNSA_ILi0EEESZ_SZ_EEEEENS5_IJNS4_10UnderscoreES12_S12_EEEEENS4_28SM100_TMA_2SM_LOAD_MULTICASTENS4_14ComposedLayoutINS4_7SwizzleILi1ELi4ELi3EEENS4_18smem_ptr_flag_bitsILi8EEENSX_INS5_IJNSA_ILi8EEESH_EEENS5_IJSH_SC_EEEEEEEvNS4_8identityENS4_18SM100_TMA_2SM_LOADES1F_vS1G_EENS_8epilogue10collective18CollectiveEpilogueINS1J_23Sm100TmaWarpSpecializedILi1ELi1ELi32ELb0ELb0EEEJNS5_IJSG_SG_SH_EEENS5_IJNSX_ISG_SC_EES1P_EEESJ_SK_SJ_SK_NS1J_6fusion15FusionCallbacksIS1N_NS1R_17LinearCombinationISJ_fSJ_fLNS_15FloatRoundStyleE2EEES1O_S1Q_JEEENS4_5SM1004TMEM4LOAD26SM100_TMEM_LOAD_32dp32b32xENS4_13SM90_TMA_LOADENS16_INS17_ILi2ELi4ELi3EEES1A_NSX_INS5_IJS1B_SG_EEENS5_IJSG_SC_EEEEEEENS4_39AutoVectorizingCopyWithAssumedAlignmentILi128EEENS4_14SM90_TMA_STOREES26_S28_S28_EEEvvEEEEvNT_6ParamsE --------------------------
	.section	.nv.info._ZN7cutlass13device_kernelINS_4gemm6kernel13GemmUniversalIN4cute5tupleIJiiiiEEENS1_10collective13CollectiveMmaINS1_35MainloopSm100TmaUmmaWarpSpecializedILi4ELi2ELi4ENS5_IJNS4_1CILi2EEESB_NSA_ILi1EEEEEEEENS5_IJNSA_ILi128EEENSA_ILi64EEENSA_ILi32EEEEEENS_12float_e4m3_tENS5_IJlSC_lEEESJ_SK_NS4_8TiledMMAINS4_8MMA_AtomIJNS4_10MMA_TraitsINS4_25SM100_MMA_F8F6F4_2x1SM_SSEJSJ_SJ_fSF_SG_NS4_17integral_constantINS4_4UMMA5MajorELSR_0EEESS_NSP_INSQ_7ScaleInELST_0EEESU_EEEEEENS4_6LayoutINS5_IJSC_SC_SC_EEENS5_IJNSA_ILi0EEESZ_SZ_EEEEENS5_IJNS4_10UnderscoreES12_S12_EEEEENS4_28SM100_TMA_2SM_LOAD_MULTICASTENS4_14ComposedLayoutINS4_7SwizzleILi1ELi4ELi3EEENS4_18smem_ptr_flag_bitsILi8EEENSX_INS5_IJNSA_ILi8EEESH_EEENS5_IJSH_SC_EEEEEEEvNS4_8identityENS4_18SM100_TMA_2SM_LOADES1F_vS1G_EENS_8epilogue10collective18CollectiveEpilogueINS1J_23Sm100TmaWarpSpecializedILi1ELi1ELi32ELb0ELb0EEEJNS5_IJSG_SG_SH_EEENS5_IJNSX_ISG_SC_EES1P_EEESJ_SK_SJ_SK_NS1J_6fusion15FusionCallbacksIS1N_NS1R_17LinearCombinationISJ_fSJ_fLNS_15FloatRoundStyleE2EEES1O_S1Q_JEEENS4_5SM1004TMEM4LOAD26SM100_TMEM_LOAD_32dp32b32xENS4_13SM90_TMA_LOADENS16_INS17_ILi2ELi4ELi3EEES1A_NSX_INS5_IJS1B_SG_EEENS5_IJSG_SC_EEEEEEENS4_39AutoVectorizingCopyWithAssumedAlignmentILi128EEENS4_14SM90_TMA_STOREES26_S28_S28_EEEvvEEEEvNT_6ParamsE,"",@"SHT_CUDA_INFO"
	.sectionflags	@""
	.align	4


	//----- nvinfo : EIATTR_CUDA_API_VERSION
	.align		4
        /*0000*/ 	.byte	0x04, 0x37
        /*0002*/ 	.short	(.L_31 - .L_30)
.L_30:
        /*0004*/ 	.word	0x00000082


	//----- nvinfo : EIATTR_KPARAM_INFO
	.align		4
.L_31:
        /*0008*/ 	.byte	0x04, 0x17
        /*000a*/ 	.short	(.L_33 - .L_32)
.L_32:
        /*000c*/ 	.word	0x00000000
        /*0010*/ 	.short	0x0000
        /*0012*/ 	.short	0x0000
        /*0014*/ 	.byte	0x00, 0xf0, 0x01, 0x20


	//----- nvinfo : EIATTR_AT_ENTRY_FRAGMENTS
	.align		4
.L_33:
        /*0018*/ 	.byte	0x04, 0x4f
        /*001a*/ 	.short	(.L_35 - .L_34)


	//   ....[0]....
.L_34:
        /*001c*/ 	.word	0x00000007


	//----- nvinfo : EIATTR_RESERVED_SMEM_USED
	.align		4
.L_35:
        /*0020*/ 	.byte	0x01, 0x41
	.zero		2


	//----- nvinfo : EIATTR_SPARSE_MMA_MASK
	.align		4
        /*0024*/ 	.byte	0x03, 0x50
        /*0026*/ 	.short	0x0000


	//----- nvinfo : EIATTR_TCGEN05_2CTA_USED
	.align		4
        /*0028*/ 	.byte	0x01, 0x52
	.zero		2


	//----- nvinfo : EIATTR_MAXREG_COUNT
	.align		4
        /*002c*/ 	.byte	0x03, 0x1b
        /*002e*/ 	.short	0x00ff


	//----- nvinfo : EIATTR_NUM_BARRIERS
	.align		4
        /*0030*/ 	.byte	0x02, 0x4c
        /*0032*/ 	.byte	0x07
	.zero		1


	//----- nvinfo : EIATTR_EXTERNS
	.align		4
        /*0034*/ 	.byte	0x04, 0x0f
        /*0036*/ 	.short	(.L_37 - .L_36)


	//   ....[0]....
	.align		4
.L_36:
        /*0038*/ 	.word	index@(__assertfail)


	//----- nvinfo : EIATTR_MERCURY_ISA_VERSION
	.align		4
.L_37:
        /*003c*/ 	.byte	0x03, 0x5f
        /*003e*/ 	.short	0x0101


	//----- nvinfo : EIATTR_INT_WARP_WIDE_INSTR_OFFSETS
	.align		4
        /*0040*/ 	.byte	0x04, 0x31
        /*0042*/ 	.short	(.L_39 - .L_38)


	//   ....[0]....
.L_38:
        /*0044*/ 	.word	0x00000d70


	//   ....[1]....
        /*0048*/ 	.word	0x00000e20


	//   ....[2]....
        /*004c*/ 	.word	0x00004170


	//   ....[3]....
        /*0050*/ 	.word	0x000041a0


	//   ....[4]....
        /*0054*/ 	.word	0x000041c0


	//   ....[5]....
        /*0058*/ 	.word	0x00004d00


	//   ....[6]....
        /*005c*/ 	.word	0x00004db0


	//----- nvinfo : EIATTR_COOP_GROUP_MASK_REGIDS
	.align		4
.L_39:
        /*0060*/ 	.byte	0x04, 0x29
        /*0062*/ 	.short	(.L_41 - .L_40)


	//   ....[0]....
.L_40:
        /*0064*/ 	.word	0xffffffff


	//   ....[1]....
        /*0068*/ 	.word	0xffffffff


	//   ....[2]....
        /*006c*/ 	.word	0xffffffff


	//   ....[3]....
        /*0070*/ 	.word	0xffffffff


	//   ....[4]....
        /*0074*/ 	.word	0xffffffff


	//   ....[5]....
        /*0078*/ 	.word	0xffffffff


	//   ....[6]....
        /*007c*/ 	.word	0xffffffff


	//   ....[7]....
        /*0080*/ 	.word	0xffffffff


	//   ....[8]....
        /*0084*/ 	.word	0xffffffff


	//   ....[9]....
        /*0088*/ 	.word	0xffffffff


	//   ....[10]....
        /*008c*/ 	.word	0xffffffff


	//   ....[11]....
        /*0090*/ 	.word	0xffffffff


	//   ....[12]....
        /*0094*/ 	.word	0xffffffff


	//   ....[13]....
        /*0098*/ 	.word	0xffffffff


	//----- nvinfo : EIATTR_COOP_GROUP_INSTR_OFFSETS
	.align		4
.L_41:
        /*009c*/ 	.byte	0x04, 0x28
        /*009e*/ 	.short	(.L_43 - .L_42)


	//   ....[0]....
.L_42:
        /*00a0*/ 	.word	0x000000b0


	//   ....[1]....
        /*00a4*/ 	.word	0x00000510


	//   ....[2]....
        /*00a8*/ 	.word	0x000006e0


	//   ....[3]....
        /*00ac*/ 	.word	0x00000820


	//   ....[4]....
        /*00b0*/ 	.word	0x00000920


	//   ....[5]....
        /*00b4*/ 	.word	0x00000a90


	//   ....[6]....
        /*00b8*/ 	.word	0x00000c30


	//   ....[7]....
        /*00bc*/ 	.word	0x00000e90


	//   ....[8]....
        /*00c0*/ 	.word	0x000021d0


	//   ....[9]....
        /*00c4*/ 	.word	0x000030a0


	//   ....[10]....
        /*00c8*/ 	.word	0x00003570


	//   ....[11]....
        /*00cc*/ 	.word	0x000035a0


	//   ....[12]....
        /*00d0*/ 	.word	0x00004070


	//   ....[13]....
        /*00d4*/ 	.word	0x00004280


	//----- nvinfo : EIATTR_VRC_CTA_INIT_COUNT
	.align		4
.L_43:
        /*00d8*/ 	.byte	0x02, 0x4a
        /*00da*/ 	.byte	0x80
	.zero		1


	//----- nvinfo : EIATTR_SYSCALL_OFFSETS
	.align		4
        /*00dc*/ 	.byte	0x04, 0x46
        /*00de*/ 	.short	(.L_45 - .L_44)


	//   ....[0]....
.L_44:
        /*00e0*/ 	.word	0x00005940


	//   ....[1]....
        /*00e4*/ 	.word	0x00005a80


	//   ....[2]....
        /*00e8*/ 	.word	0x000061c0


	//----- nvinfo : EIATTR_MBARRIER_INSTR_OFFSETS
	.align		4
.L_45:
        /*00ec*/ 	.byte	0x04, 0x39
        /*00ee*/ 	.short	(.L_47 - .L_46)


	//   ....[0]....
.L_46:
        /*00f0*/ 	.word	0x00000650
        /*00f4*/ 	.word	0x000000ff
        /*00f8*/ 	.word	0x00000000
        /*00fc*/ 	.short	0x0100
        /*00fe*/ 	.byte	0x04
	.zero		1


	//   ....[1]....
        /*0100*/ 	.word	0x00000660
        /*0104*/ 	.word	0x000000ff
        /*0108*/ 	.word	0x00000020
        /*010c*/ 	.short	0x0100
        /*010e*/ 	.byte	0x04
	.zero		1


	//   ....[2]....
        /*0110*/ 	.word	0x00000670
        /*0114*/ 	.word	0x000000ff
        /*0118*/ 	.word	0x00000008
        /*011c*/ 	.short	0x0100
        /*011e*/ 	.byte	0x04
	.zero		1


	//   ....[3]....
        /*0120*/ 	.word	0x00000680
        /*0124*/ 	.word	0x000000ff
        /*0128*/ 	.word	0x00000028
        /*012c*/ 	.short	0x0100
        /*012e*/ 	.byte	0x04
	.zero		1


	//   ....[4]....
        /*0130*/ 	.word	0x00000690
        /*0134*/ 	.word	0x000000ff
        /*0138*/ 	.word	0x00000010
        /*013c*/ 	.short	0x0100
        /*013e*/ 	.byte	0x04
	.zero		1


	//   ....[5]....
        /*0140*/ 	.word	0x000006a0
        /*0144*/ 	.word	0x000000ff
        /*0148*/ 	.word	0x00000030
        /*014c*/ 	.short	0x0100
        /*014e*/ 	.byte	0x04
	.zero		1


	//   ....[6]....
        /*0150*/ 	.word	0x000006b0
        /*0154*/ 	.word	0x000000ff
        /*0158*/ 	.word	0x00000018
        /*015c*/ 	.short	0x0100
        /*015e*/ 	.byte	0x04
	.zero		1


	//   ....[7]....
        /*0160*/ 	.word	0x000006c0
        /*0164*/ 	.word	0x000000ff
        /*0168*/ 	.word	0x00000038
        /*016c*/ 	.short	0x0100
        /*016e*/ 	.byte	0x04
	.zero		1


	//   ....[8]....
        /*0170*/ 	.word	0x000007f0
        /*0174*/ 	.word	0x000000ff
        /*0178*/ 	.word	0x00000040
        /*017c*/ 	.short	0x0100
        /*017e*/ 	.byte	0x04
	.zero		1


	//   ....[9]....
        /*0180*/ 	.word	0x00000800
        /*0184*/ 	.word	0x000000ff
        /*0188*/ 	.word	0x00000048
        /*018c*/ 	.short	0x0100
        /*018e*/ 	.byte	0x04
	.zero		1


	//   ....[10]....
        /*0190*/ 	.word	0x000008f0
        /*0194*/ 	.word	0x000000ff
        /*0198*/ 	.word	0x00000050
        /*019c*/ 	.short	0x0100
        /*019e*/ 	.byte	0x06
	.zero		1


	//   ....[11]....
        /*01a0*/ 	.word	0x00000900
        /*01a4*/ 	.word	0x000000ff
        /*01a8*/ 	.word	0x00000058
        /*01ac*/ 	.short	0x0100
        /*01ae*/ 	.byte	0x06
	.zero		1


	//   ....[12]....
        /*01b0*/ 	.word	0x00000a40
        /*01b4*/ 	.word	0x000000ff
        /*01b8*/ 	.word	0x00000060
        /*01bc*/ 	.short	0x0100
        /*01be*/ 	.byte	0x06
	.zero		1


	//   ....[13]....
        /*01c0*/ 	.word	0x00000a50
        /*01c4*/ 	.word	0x000000ff
        /*01c8*/ 	.word	0x00000070
        /*01cc*/ 	.short	0x0100
        /*01ce*/ 	.byte	0x06
	.zero		1


	//   ....[14]....
        /*01d0*/ 	.word	0x00000a60
        /*01d4*/ 	.word	0x000000ff
        /*01d8*/ 	.word	0x00000068
        /*01dc*/ 	.short	0x0100
        /*01de*/ 	.byte	0x06
	.zero		1


	//   ....[15]....
        /*01e0*/ 	.word	0x00000a70
        /*01e4*/ 	.word	0x000000ff
        /*01e8*/ 	.word	0x00000078
        /*01ec*/ 	.short	0x0100
        /*01ee*/ 	.byte	0x06
	.zero		1


	//   ....[16]....
        /*01f0*/ 	.word	0x00000ba0
        /*01f4*/ 	.word	0x000000ff
        /*01f8*/ 	.word	0x00000080
        /*01fc*/ 	.short	0x0100
        /*01fe*/ 	.byte	0x04
	.zero		1


	//   ....[17]....
        /*0200*/ 	.word	0x00000bb0
        /*0204*/ 	.word	0x000000ff
        /*0208*/ 	.word	0x000000a0
        /*020c*/ 	.short	0x0100
        /*020e*/ 	.byte	0x04
	.zero		1


	//   ....[18]....
        /*0210*/ 	.word	0x00000bc0
        /*0214*/ 	.word	0x000000ff
        /*0218*/ 	.word	0x00000088
        /*021c*/ 	.short	0x0100
        /*021e*/ 	.byte	0x04
	.zero		1


	//   ....[19]....
        /*0220*/ 	.word	0x00000bd0
        /*0224*/ 	.word	0x000000ff
        /*0228*/ 	.word	0x000000a8
        /*022c*/ 	.short	0x0100
        /*022e*/ 	.byte	0x04
	.zero		1


	//   ....[20]....
        /*0230*/ 	.word	0x00000be0
        /*0234*/ 	.word	0x000000ff
        /*0238*/ 	.word	0x00000090
        /*023c*/ 	.short	0x0100
        /*023e*/ 	.byte	0x04
	.zero		1


	//   ....[21]....
        /*0240*/ 	.word	0x00000bf0
        /*0244*/ 	.word	0x000000ff
        /*0248*/ 	.word	0x000000b0
        /*024c*/ 	.short	0x0100
        /*024e*/ 	.byte	0x04
	.zero		1


	//   ....[22]....
        /*0250*/ 	.word	0x00000c00
        /*0254*/ 	.word	0x000000ff
        /*0258*/ 	.word	0x00000098
        /*025c*/ 	.short	0x0100
        /*025e*/ 	.byte	0x04
	.zero		1


	//   ....[23]....
        /*0260*/ 	.word	0x00000c10
        /*0264*/ 	.word	0x000000ff
        /*0268*/ 	.word	0x000000b8
        /*026c*/ 	.short	0x0100
        /*026e*/ 	.byte	0x04
	.zero		1


	//   ....[24]....
        /*0270*/ 	.word	0x00000d10
        /*0274*/ 	.word	0x000000ff
        /*0278*/ 	.word	0x000000c0
        /*027c*/ 	.short	0x0100
        /*027e*/ 	.byte	0x04
	.zero		1


	//   ....[25]....
        /*0280*/ 	.word	0x00000d20
        /*0284*/ 	.word	0x000000ff
        /*0288*/ 	.word	0x000000d0
        /*028c*/ 	.short	0x0100
        /*028e*/ 	.byte	0x04
	.zero		1


	//   ....[26]....
        /*0290*/ 	.word	0x00000d30
        /*0294*/ 	.word	0x000000ff
        /*0298*/ 	.word	0x000000c8
        /*029c*/ 	.short	0x0100
        /*029e*/ 	.byte	0x04
	.zero		1


	//   ....[27]....
        /*02a0*/ 	.word	0x00000d40
        /*02a4*/ 	.word	0x000000ff
        /*02a8*/ 	.word	0x000000d8
        /*02ac*/ 	.short	0x0100
        /*02ae*/ 	.byte	0x04
	.zero		1


	//   ....[28]....
        /*02b0*/ 	.word	0x00000e40
        /*02b4*/ 	.word	0x000000ff
        /*02b8*/ 	.word	0x000000e0
        /*02bc*/ 	.short	0x0100
        /*02be*/ 	.byte	0x06
	.zero		1


	//   ....[29]....
        /*02c0*/ 	.word	0x00001a20
        /*02c4*/ 	.word	0x00000000
        /*02c8*/ 	.word	0x000000d0
        /*02cc*/ 	.short	0x010a
        /*02ce*/ 	.byte	0xff
	.zero		1


	//   ....[30]....
        /*02d0*/ 	.word	0x00001a50
        /*02d4*/ 	.word	0x00000000
        /*02d8*/ 	.word	0x000000c0
        /*02dc*/ 	.short	0x0101
        /*02de*/ 	.byte	0xff
	.zero		1


	//   ....[31]....
        /*02e0*/ 	.word	0x00001af0
        /*02e4*/ 	.word	0x000000ff
        /*02e8*/ 	.word	0x00000020
        /*02ec*/ 	.short	0x010a
        /*02ee*/ 	.byte	0x04
	.zero		1


	//   ....[32]....
        /*02f0*/ 	.word	0x00001bc0
        /*02f4*/ 	.word	0x000000ff
        /*02f8*/ 	.word	0x00000020
        /*02fc*/ 	.short	0x010a
        /*02fe*/ 	.byte	0x21
	.zero		1


	//   ....[33]....
        /*0300*/ 	.word	0x00001d70
        /*0304*/ 	.word	0x000000ff
        /*0308*/ 	.word	0x00000020
        /*030c*/ 	.short	0x010a
        /*030e*/ 	.byte	0x05
	.zero		1


	//   ....[34]....
        /*0310*/ 	.word	0x00001e80
        /*0314*/ 	.word	0x000000ff
        /*0318*/ 	.word	0x00000058
        /*031c*/ 	.short	0x0101
        /*031e*/ 	.byte	0x0d
	.zero		1


	//   ....[35]....
        /*0320*/ 	.word	0x00001ea0
        /*0324*/ 	.word	0x000000ff
        /*0328*/ 	.word	0x00000020
        /*032c*/ 	.short	0x010a
        /*032e*/ 	.byte	0x04
	.zero		1


	//   ....[36]....
        /*0330*/ 	.word	0x00001f20
        /*0334*/ 	.word	0x000000ff
        /*0338*/ 	.word	0x00000020
        /*033c*/ 	.short	0x010a
        /*033e*/ 	.byte	0x11
	.zero		1


	//   ....[37]....
        /*0340*/ 	.word	0x000020c0
        /*0344*/ 	.word	0x000000ff
        /*0348*/ 	.word	0x00000020
        /*034c*/ 	.short	0x010a
        /*034e*/ 	.byte	0x05
	.zero		1


	//   ....[38]....
        /*0350*/ 	.word	0x00002200
        /*0354*/ 	.word	0x00000003
        /*0358*/ 	.word	0x00000060
        /*035c*/ 	.short	0x010a
        /*035e*/ 	.byte	0xff
	.zero		1


	//   ....[39]....
        /*0360*/ 	.word	0x00002350
        /*0364*/ 	.word	0x00000000
        /*0368*/ 	.word	0x00000000
        /*036c*/ 	.short	0x0101
        /*036e*/ 	.byte	0xff
	.zero		1


	//   ....[40]....
        /*0370*/ 	.word	0x000028f0
        /*0374*/ 	.word	0x000000ff
        /*0378*/ 	.word	0x00000000
        /*037c*/ 	.short	0x010a
        /*037e*/ 	.byte	0x04
	.zero		1


	//   ....[41]....
        /*0380*/ 	.word	0x00002980
        /*0384*/ 	.word	0x000000ff
        /*0388*/ 	.word	0x00000000
        /*038c*/ 	.short	0x010a
        /*038e*/ 	.byte	0x05
	.zero		1


	//   ....[42]....
        /*0390*/ 	.word	0x00002a10
        /*0394*/ 	.word	0x000000ff
        /*0398*/ 	.word	0x00000000
        /*039c*/ 	.short	0x010a
        /*039e*/ 	.byte	0x05
	.zero		1


	//   ....[43]....
        /*03a0*/ 	.word	0x00002ab0
        /*03a4*/ 	.word	0x00000000
        /*03a8*/ 	.word	0x00000000
        /*03ac*/ 	.short	0x010a
        /*03ae*/ 	.byte	0xff
	.zero		1


	//   ....[44]....
        /*03b0*/ 	.word	0x00002bf0
        /*03b4*/ 	.word	0x00000002
        /*03b8*/ 	.word	0x000000c0
        /*03bc*/ 	.short	0x010a
        /*03be*/ 	.byte	0xff
	.zero		1


	//   ....[45]....
        /*03c0*/ 	.word	0x00002c60
        /*03c4*/ 	.word	0x00000002
        /*03c8*/ 	.word	0x00000000
        /*03cc*/ 	.short	0x0101
        /*03ce*/ 	.byte	0xff
	.zero		1


	//   ....[46]....
        /*03d0*/ 	.word	0x00002c80
        /*03d4*/ 	.word	0x000000ff
        /*03d8*/ 	.word	0x00000070
        /*03dc*/ 	.short	0x010a
        /*03de*/ 	.byte	0x04
	.zero		1


	//   ....[47]....
        /*03e0*/ 	.word	0x00002da0
        /*03e4*/ 	.word	0x00000002
        /*03e8*/ 	.word	0x00000060
        /*03ec*/ 	.short	0x010a
        /*03ee*/ 	.byte	0xff
	.zero		1


	//   ....[48]....
        /*03f0*/ 	.word	0x00002ea0
        /*03f4*/ 	.word	0x00000002
        /*03f8*/ 	.word	0x00000000
        /*03fc*/ 	.short	0x0101
        /*03fe*/ 	.byte	0xff
	.zero		1


	//   ....[49]....
        /*0400*/ 	.word	0x00002f30
        /*0404*/ 	.word	0x000000ff
        /*0408*/ 	.word	0x00000070
        /*040c*/ 	.short	0x0106
        /*040e*/ 	.byte	0x04
	.zero		1


	//   ....[50]....
        /*0410*/ 	.word	0x00002f50
        /*0414*/ 	.word	0x000000ff
        /*0418*/ 	.word	0x00000070
        /*041c*/ 	.short	0x010a
        /*041e*/ 	.byte	0x04
	.zero		1


	//   ....[51]....
        /*0420*/ 	.word	0x00002fe0
        /*0424*/ 	.word	0x000000ff
        /*0428*/ 	.word	0x00000070
        /*042c*/ 	.short	0x0106
        /*042e*/ 	.byte	0x07
	.zero		1


	//   ....[52]....
        /*0430*/ 	.word	0x00003020
        /*0434*/ 	.word	0x00000000
        /*0438*/ 	.word	0x00000070
        /*043c*/ 	.short	0x010a
        /*043e*/ 	.byte	0xff
	.zero		1


	//   ....[53]....
        /*0440*/ 	.word	0x00003270
        /*0444*/ 	.word	0x000000ff
        /*0448*/ 	.word	0x00000008
        /*044c*/ 	.short	0x010a
        /*044e*/ 	.byte	0x05
	.zero		1


	//   ....[54]....
        /*0450*/ 	.word	0x00003290
        /*0454*/ 	.word	0x000000ff
        /*0458*/ 	.word	0x00000008
        /*045c*/ 	.short	0x010a
        /*045e*/ 	.byte	0x05
	.zero		1


	//   ....[55]....
        /*0460*/ 	.word	0x00003420
        /*0464*/ 	.word	0x000000ff
        /*0468*/ 	.word	0x00000008
        /*046c*/ 	.short	0x010a
        /*046e*/ 	.byte	0x05
	.zero		1


	//   ....[56]....
        /*0470*/ 	.word	0x00003440
        /*0474*/ 	.word	0x000000ff
        /*0478*/ 	.word	0x00000008
        /*047c*/ 	.short	0x010a
        /*047e*/ 	.byte	0x05
	.zero		1


	//   ....[57]....
        /*0480*/ 	.word	0x00003500
        /*0484*/ 	.word	0x000000ff
        /*0488*/ 	.word	0x00000000
        /*048c*/ 	.short	0x0101
        /*048e*/ 	.byte	0x04
	.zero		1


	//   ....[58]....
        /*0490*/ 	.word	0x000037e0
        /*0494*/ 	.word	0x00000000
        /*0498*/ 	.word	0x00000060
        /*049c*/ 	.short	0x010a
        /*049e*/ 	.byte	0xff
	.zero		1


	//   ....[59]....
        /*04a0*/ 	.word	0x000038a0
        /*04a4*/ 	.word	0x00000000
        /*04a8*/ 	.word	0x00000000
        /*04ac*/ 	.short	0x0101
        /*04ae*/ 	.byte	0xff
	.zero		1


	//   ....[60]....
        /*04b0*/ 	.word	0x00003950
        /*04b4*/ 	.word	0x000000ff
        /*04b8*/ 	.word	0x00000000
        /*04bc*/ 	.short	0x010a
        /*04be*/ 	.byte	0x04
	.zero		1


	//   ....[61]....
        /*04c0*/ 	.word	0x00003960
        /*04c4*/ 	.word	0x000000ff
        /*04c8*/ 	.word	0x000000a0
        /*04cc*/ 	.short	0x010a
        /*04ce*/ 	.byte	0x13
	.zero		1


	//   ....[62]....
        /*04d0*/ 	.word	0x00003a20
        /*04d4*/ 	.word	0x000000ff
        /*04d8*/ 	.word	0x00000000
        /*04dc*/ 	.short	0x010a
        /*04de*/ 	.byte	0x06
	.zero		1


	//   ....[63]....
        /*04e0*/ 	.word	0x00003b40
        /*04e4*/ 	.word	0x000000ff
        /*04e8*/ 	.word	0x00000000
        /*04ec*/ 	.short	0x010a
        /*04ee*/ 	.byte	0x04
	.zero		1


	//   ....[64]....
        /*04f0*/ 	.word	0x00003d60
        /*04f4*/ 	.word	0x000000ff
        /*04f8*/ 	.word	0x00000000
        /*04fc*/ 	.short	0x010a
        /*04fe*/ 	.byte	0x04
	.zero		1


	//   ....[65]....
        /*0500*/ 	.word	0x00003df0
        /*0504*/ 	.word	0x000000ff
        /*0508*/ 	.word	0x00000000
        /*050c*/ 	.short	0x010a
        /*050e*/ 	.byte	0x05
	.zero		1


	//   ....[66]....
        /*0510*/ 	.word	0x00003e80
        /*0514*/ 	.word	0x000000ff
        /*0518*/ 	.word	0x00000000
        /*051c*/ 	.short	0x010a
        /*051e*/ 	.byte	0x05
	.zero		1


	//   ....[67]....
        /*0520*/ 	.word	0x00003f20
        /*0524*/ 	.word	0x00000000
        /*0528*/ 	.word	0x00000000
        /*052c*/ 	.short	0x010a
        /*052e*/ 	.byte	0xff
	.zero		1


	//   ....[68]....
        /*0530*/ 	.word	0x00003f60
        /*0534*/ 	.word	0x00000000
        /*0538*/ 	.word	0x00000000
        /*053c*/ 	.short	0x010a
        /*053e*/ 	.byte	0xff
	.zero		1


	//   ....[69]....
        /*0540*/ 	.word	0x00003fd0
        /*0544*/ 	.word	0x000000ff
        /*0548*/ 	.word	0x00000000
        /*054c*/ 	.short	0x0101
        /*054e*/ 	.byte	0x04
	.zero		1


	//   ....[70]....
        /*0550*/ 	.word	0x00004010
        /*0554*/ 	.word	0x000000ff
        /*0558*/ 	.word	0x000000e0
        /*055c*/ 	.short	0x010a
        /*055e*/ 	.byte	0x0d
	.zero		1


	//   ....[71]....
        /*0560*/ 	.word	0x00004060
        /*0564*/ 	.word	0x000000ff
        /*0568*/ 	.word	0x00000000
        /*056c*/ 	.short	0x0101
        /*056e*/ 	.byte	0x04
	.zero		1


	//   ....[72]....
        /*0570*/ 	.word	0x000044e0
        /*0574*/ 	.word	0x00000007
        /*0578*/ 	.word	0x00000060
        /*057c*/ 	.short	0x010a
        /*057e*/ 	.byte	0xff
	.zero		1


	//   ....[73]....
        /*0580*/ 	.word	0x00004650
        /*0584*/ 	.word	0x00000000
        /*0588*/ 	.word	0x00000000
        /*058c*/ 	.short	0x0101
        /*058e*/ 	.byte	0xff
	.zero		1


	//   ....[74]....
        /*0590*/ 	.word	0x00004ac0
        /*0594*/ 	.word	0x000000ff
        /*0598*/ 	.word	0x00000058
        /*059c*/ 	.short	0x010a
        /*059e*/ 	.byte	0x11
	.zero		1


	//   ....[75]....
        /*05a0*/ 	.word	0x00004c40
        /*05a4*/ 	.word	0x000000ff
        /*05a8*/ 	.word	0x00000048
        /*05ac*/ 	.short	0x010a
        /*05ae*/ 	.byte	0x11
	.zero		1


	//   ....[76]....
        /*05b0*/ 	.word	0x00004e50
        /*05b4*/ 	.word	0x000000ff
        /*05b8*/ 	.word	0x00000040
        /*05bc*/ 	.short	0x010b
        /*05be*/ 	.byte	0x11
	.zero		1


	//   ....[77]....
        /*05c0*/ 	.word	0x00004e60
        /*05c4*/ 	.word	0x000000ff
        /*05c8*/ 	.word	0x00000000
        /*05cc*/ 	.short	0x0101
        /*05ce*/ 	.byte	0x1b
	.zero		1


	//   ....[78]....
        /*05d0*/ 	.word	0x00004ea0
        /*05d4*/ 	.word	0x00000000
        /*05d8*/ 	.word	0x00000048
        /*05dc*/ 	.short	0x010a
        /*05de*/ 	.byte	0xff
	.zero		1


	//   ....[79]....
        /*05e0*/ 	.word	0x00005210
        /*05e4*/ 	.word	0x00000003
        /*05e8*/ 	.word	0x00000060
        /*05ec*/ 	.short	0x010a
        /*05ee*/ 	.byte	0xff
	.zero		1


	//   ....[80]....
        /*05f0*/ 	.word	0x00005390
        /*05f4*/ 	.word	0x00000000
        /*05f8*/ 	.word	0x00000000
        /*05fc*/ 	.short	0x0101
        /*05fe*/ 	.byte	0xff
	.zero		1


	//   ....[81]....
        /*0600*/ 	.word	0x00005df0
        /*0604*/ 	.word	0x000000ff
        /*0608*/ 	.word	0x00000040
        /*060c*/ 	.short	0x010a
        /*060e*/ 	.byte	0x2c
	.zero		1


	//   ....[82]....
        /*0610*/ 	.word	0x00005e00
        /*0614*/ 	.word	0x00000052
        /*0618*/ 	.word	0x00000080
        /*061c*/ 	.short	0x010a
        /*061e*/ 	.byte	0xff
	.zero		1


	//   ....[83]....
        /*0620*/ 	.word	0x00005f50
        /*0624*/ 	.word	0x000000ff
        /*0628*/ 	.word	0x00000040
        /*062c*/ 	.short	0x010a
        /*062e*/ 	.byte	0x2c
	.zero		1


	//   ....[84]....
        /*0630*/ 	.word	0x00006040
        /*0634*/ 	.word	0x000000ff
        /*0638*/ 	.word	0x00000000
        /*063c*/ 	.short	0x0101
        /*063e*/ 	.byte	0x04
	.zero		1


	//   ....[85]....
        /*0640*/ 	.word	0x000060a0
        /*0644*/ 	.word	0x00000052
        /*0648*/ 	.word	0x00000080
        /*064c*/ 	.short	0x010a
        /*064e*/ 	.byte	0xff
	.zero		1


	//   ....[86]....
        /*0650*/ 	.word	0x00006480
        /*0654*/ 	.word	0x00000052
        /*0658*/ 	.word	0x00000000
        /*065c*/ 	.short	0x0101
        /*065e*/ 	.byte	0xff
	.zero		1


	//   ....[87]....
        /*0660*/ 	.word	0x00006cd0
        /*0664*/ 	.word	0x00000000
        /*0668*/ 	.word	0x000000d0
        /*066c*/ 	.short	0x010a
        /*066e*/ 	.byte	0xff
	.zero		1


	//   ....[88]....
        /*0670*/ 	.word	0x00006d30
        /*0674*/ 	.word	0x00000000
        /*0678*/ 	.word	0x00000020
        /*067c*/ 	.short	0x010a
        /*067e*/ 	.byte	0xff
	.zero		1


	//   ....[89]....
        /*0680*/ 	.word	0x00006d90
        /*0684*/ 	.word	0x00000000
        /*0688*/ 	.word	0x00000020
        /*068c*/ 	.short	0x010a
        /*068e*/ 	.byte	0xff
	.zero		1


	//   ....[90]....
        /*0690*/ 	.word	0x00006de0
        /*0694*/ 	.word	0x00000003
        /*0698*/ 	.word	0x00000060
        /*069c*/ 	.short	0x010a
        /*069e*/ 	.byte	0xff
	.zero		1


	//   ....[91]....
        /*06a0*/ 	.word	0x00006e40
        /*06a4*/ 	.word	0x00000000
        /*06a8*/ 	.word	0x00000000
        /*06ac*/ 	.short	0x010a
        /*06ae*/ 	.byte	0xff
	.zero		1


	//   ....[92]....
        /*06b0*/ 	.word	0x00006ea0
        /*06b4*/ 	.word	0x00000000
        /*06b8*/ 	.word	0x00000000
        /*06bc*/ 	.short	0x010a
        /*06be*/ 	.byte	0xff
	.zero		1


	//   ....[93]....
        /*06c0*/ 	.word	0x00006f00
        /*06c4*/ 	.word	0x00000000
        /*06c8*/ 	.word	0x00000000
        /*06cc*/ 	.short	0x010a
        /*06ce*/ 	.byte	0xff
	.zero		1


	//   ....[94]....
        /*06d0*/ 	.word	0x00006f50
        /*06d4*/ 	.word	0x00000002
        /*06d8*/ 	.word	0x000000c0
        /*06dc*/ 	.short	0x010a
        /*06de*/ 	.byte	0xff
	.zero		1


	//   ....[95]....
        /*06e0*/ 	.word	0x00006fb0
        /*06e4*/ 	.word	0x00000002
        /*06e8*/ 	.word	0x00000070
        /*06ec*/ 	.short	0x010a
        /*06ee*/ 	.byte	0xff
	.zero		1


	//   ....[96]....
        /*06f0*/ 	.word	0x00007000
        /*06f4*/ 	.word	0x00000002
        /*06f8*/ 	.word	0x00000060
        /*06fc*/ 	.short	0x010a
        /*06fe*/ 	.byte	0xff
	.zero		1


	//   ....[97]....
        /*0700*/ 	.word	0x00007060
        /*0704*/ 	.word	0x00000000
        /*0708*/ 	.word	0x00000070
        /*070c*/ 	.short	0x010a
        /*070e*/ 	.byte	0xff
	.zero		1


	//   ....[98]....
        /*0710*/ 	.word	0x000070c0
        /*0714*/ 	.word	0x00000005
        /*0718*/ 	.word	0x00000008
        /*071c*/ 	.short	0x010a
        /*071e*/ 	.byte	0xff
	.zero		1


	//   ....[99]....
        /*0720*/ 	.word	0x000071b0
        /*0724*/ 	.word	0x00000000
        /*0728*/ 	.word	0x00000008
        /*072c*/ 	.short	0x010a
        /*072e*/ 	.byte	0xff
	.zero		1


	//   ....[100]....
        /*0730*/ 	.word	0x00007200
        /*0734*/ 	.word	0x00000000
        /*0738*/ 	.word	0x00000060
        /*073c*/ 	.short	0x010a
        /*073e*/ 	.byte	0xff
	.zero		1


	//   ....[101]....
        /*0740*/ 	.word	0x00007260
        /*0744*/ 	.word	0x00000000
        /*0748*/ 	.word	0x000000a0
        /*074c*/ 	.short	0x010a
        /*074e*/ 	.byte	0xff
	.zero		1


	//   ....[102]....
        /*0750*/ 	.word	0x000072c0
        /*0754*/ 	.word	0x00000000
        /*0758*/ 	.word	0x00000000
        /*075c*/ 	.short	0x010a
        /*075e*/ 	.byte	0xff
	.zero		1


	//   ....[103]....
        /*0760*/ 	.word	0x00007320
        /*0764*/ 	.word	0x00000000
        /*0768*/ 	.word	0x00000000
        /*076c*/ 	.short	0x010a
        /*076e*/ 	.byte	0xff
	.zero		1


	//   ....[104]....
        /*0770*/ 	.word	0x00007380
        /*0774*/ 	.word	0x00000000
        /*0778*/ 	.word	0x00000000
        /*077c*/ 	.short	0x010a
        /*077e*/ 	.byte	0xff
	.zero		1


	//   ....[105]....
        /*0780*/ 	.word	0x000073e0
        /*0784*/ 	.word	0x00000000
        /*0788*/ 	.word	0x00000000
        /*078c*/ 	.short	0x010a
        /*078e*/ 	.byte	0xff
	.zero		1


	//   ....[106]....
        /*0790*/ 	.word	0x00007440
        /*0794*/ 	.word	0x00000000
        /*0798*/ 	.word	0x000000e0
        /*079c*/ 	.short	0x010a
        /*079e*/ 	.byte	0xff
	.zero		1


	//   ....[107]....
        /*07a0*/ 	.word	0x00007490
        /*07a4*/ 	.word	0x00000007
        /*07a8*/ 	.word	0x00000060
        /*07ac*/ 	.short	0x010a
        /*07ae*/ 	.byte	0xff
	.zero		1


	//   ....[108]....
        /*07b0*/ 	.word	0x000074f0
        /*07b4*/ 	.word	0x00000000
        /*07b8*/ 	.word	0x00000058
        /*07bc*/ 	.short	0x010a
        /*07be*/ 	.byte	0xff
	.zero		1


	//   ....[109]....
        /*07c0*/ 	.word	0x00007550
        /*07c4*/ 	.word	0x00000000
        /*07c8*/ 	.word	0x00000048
        /*07cc*/ 	.short	0x010a
        /*07ce*/ 	.byte	0xff
	.zero		1


	//   ....[110]....
        /*07d0*/ 	.word	0x000075a0
        /*07d4*/ 	.word	0x00000003
        /*07d8*/ 	.word	0x00000060
        /*07dc*/ 	.short	0x010a
        /*07de*/ 	.byte	0xff
	.zero		1


	//   ....[111]....
        /*07e0*/ 	.word	0x00007600
        /*07e4*/ 	.word	0x00000000
        /*07e8*/ 	.word	0x00000040
        /*07ec*/ 	.short	0x010a
        /*07ee*/ 	.byte	0xff
	.zero		1


	//   ....[112]....
        /*07f0*/ 	.word	0x00007650
        /*07f4*/ 	.word	0x00000052
        /*07f8*/ 	.word	0x00000080
        /*07fc*/ 	.short	0x010a
        /*07fe*/ 	.byte	0xff
	.zero		1


	//----- nvinfo : EIATTR_NUM_MBARRIERS
	.align		4
.L_47:
        /*0800*/ 	.byte	0x03, 0x38
        /*0802*/ 	.short	0x001d


	//----- nvinfo : EIATTR_EXIT_INSTR_OFFSETS
	.align		4
        /*0804*/ 	.byte	0x04, 0x1c
        /*0806*/ 	.short	(.L_49 - .L_48)


	//   ....[0]....
.L_48:
        /*0808*/ 	.word	0x00002ae0


	//   ....[1]....
        /*080c*/ 	.word	0x00002ff0


	//   ....[2]....
        /*0810*/ 	.word	0x00003050


	//   ....[3]....
        /*0814*/ 	.word	0x00004290


	//   ....[4]....
        /*0818*/ 	.word	0x00004ed0


	//   ....[5]....
        /*081c*/ 	.word	0x00004f10


	//   ....[6]....
        /*0820*/ 	.word	0x00006cc0


	//----- nvinfo : EIATTR_MAX_THREADS
	.align		4
.L_49:
        /*0824*/ 	.byte	0x04, 0x05
        /*0826*/ 	.short	(.L_51 - .L_50)
.L_50:
        /*0828*/ 	.word	0x00000100
        /*082c*/ 	.word	0x00000001
        /*0830*/ 	.word	0x00000001


	//----- nvinfo : EIATTR_CRS_STACK_SIZE
	.align		4
.L_51:
        /*0834*/ 	.byte	0x04, 0x1e
        /*0836*/ 	.short	(.L_53 - .L_52)
.L_52:
        /*0838*/ 	.word	0x00000000


	//----- nvinfo : EIATTR_CBANK_PARAM_SIZE
	.align		4
.L_53:
        /*083c*/ 	.byte	0x03, 0x19
        /*083e*/ 	.short	0x0800


	//----- nvinfo : EIATTR_PARAM_CBANK
	.align		4
        /*0840*/ 	.byte	0x04, 0x0a
        /*0842*/ 	.short	(.L_55 - .L_54)
	.align		4
.L_54:
        /*0844*/ 	.word	index@(.nv.constant0._ZN7cutlass13device_kernelINS_4gemm6kernel13GemmUniversalIN4cute5tupleIJiiiiEEENS1_10collective13CollectiveMmaINS1_35MainloopSm100TmaUmmaWarpSpecializedILi4ELi2ELi4ENS5_IJNS4_1CILi2EEESB_NSA_ILi1EEEEEEEENS5_IJNSA_ILi128EEENSA_ILi64EEENSA_ILi32EEEEEENS_12float_e4m3_tENS5_IJlSC_lEEESJ_SK_NS4_8TiledMMAINS4_8MMA_AtomIJNS4_10MMA_TraitsINS4_25SM100_MMA_F8F6F4_2x1SM_SSEJSJ_SJ_fSF_SG_NS4_17integral_constantINS4_4UMMA5MajorELSR_0EEESS_NSP_INSQ_7ScaleInELST_0EEESU_EEEEEENS4_6LayoutINS5_IJSC_SC_SC_EEENS5_IJNSA_ILi0EEESZ_SZ_EEEEENS5_IJNS4_10UnderscoreES12_S12_EEEEENS4_28SM100_TMA_2SM_LOAD_MULTICASTENS4_14ComposedLayoutINS4_7SwizzleILi1ELi4ELi3EEENS4_18smem_ptr_flag_bitsILi8EEENSX_INS5_IJNSA_ILi8EEESH_EEENS5_IJSH_SC_EEEEEEEvNS4_8identityENS4_18SM100_TMA_2SM_LOADES1F_vS1G_EENS_8epilogue10collective18CollectiveEpilogueINS1J_23Sm100TmaWarpSpecializedILi1ELi1ELi32ELb0ELb0EEEJNS5_IJSG_SG_SH_EEENS5_IJNSX_ISG_SC_EES1P_EEESJ_SK_SJ_SK_NS1J_6fusion15FusionCallbacksIS1N_NS1R_17LinearCombinationISJ_fSJ_fLNS_15FloatRoundStyleE2EEES1O_S1Q_JEEENS4_5SM1004TMEM4LOAD26SM100_TMEM_LOAD_32dp32b32xENS4_13SM90_TMA_LOADENS16_INS17_ILi2ELi4ELi3EEES1A_NSX_INS5_IJS1B_SG_EEENS5_IJSG_SC_EEEEEEENS4_39AutoVectorizingCopyWithAssumedAlignmentILi128EEENS4_14SM90_TMA_STOREES26_S28_S28_EEEvvEEEEvNT_6ParamsE)
        /*0848*/ 	.short	0x0380
        /*084a*/ 	.short	0x0800


	//----- nvinfo : EIATTR_SW_WAR
	.align		4
.L_55:
        /*084c*/ 	.byte	0x04, 0x36
        /*084e*/ 	.short	(.L_57 - .L_56)
.L_56:
        /*0850*/ 	.word	0x00000008
.L_57:


//--------------------- .nv.callgraph             --------------------------
	.section	.nv.callgraph,"",@"SHT_CUDA_CALLGRAPH"
	.align	4
	.sectionentsize	8
	.align		4
        /*0000*/ 	.word	0x00000000
	.align		4
        /*0004*/ 	.word	0xffffffff
	.align		4
        /*0008*/ 	.word	index@(_ZN7cutlass13device_kernelINS_4gemm6kernel13GemmUniversalIN4cute5tupleIJiiiiEEENS1_10collective13CollectiveMmaINS1_35MainloopSm100TmaUmmaWarpSpecializedILi4ELi2ELi4ENS5_IJNS4_1CILi2EEESB_NSA_ILi1EEEEEEEENS5_IJNSA_ILi128EEENSA_ILi64EEENSA_ILi32EEEEEENS_12float_e4m3_tENS5_IJlSC_lEEESJ_SK_NS4_8TiledMMAINS4_8MMA_AtomIJNS4_10MMA_TraitsINS4_25SM100_MMA_F8F6F4_2x1SM_SSEJSJ_SJ_fSF_SG_NS4_17integral_constantINS4_4UMMA5MajorELSR_0EEESS_NSP_INSQ_7ScaleInELST_0EEESU_EEEEEENS4_6LayoutINS5_IJSC_SC_SC_EEENS5_IJNSA_ILi0EEESZ_SZ_EEEEENS5_IJNS4_10UnderscoreES12_S12_EEEEENS4_28SM100_TMA_2SM_LOAD_MULTICASTENS4_14ComposedLayoutINS4_7SwizzleILi1ELi4ELi3EEENS4_18smem_ptr_flag_bitsILi8EEENSX_INS5_IJNSA_ILi8EEESH_EEENS5_IJSH_SC_EEEEEEEvNS4_8identityENS4_18SM100_TMA_2SM_LOADES1F_vS1G_EENS_8epilogue10collective18CollectiveEpilogueINS1J_23Sm100TmaWarpSpecializedILi1ELi1ELi32ELb0ELb0EEEJNS5_IJSG_SG_SH_EEENS5_IJNSX_ISG_SC_EES1P_EEESJ_SK_SJ_SK_NS1J_6fusion15FusionCallbacksIS1N_NS1R_17LinearCombinationISJ_fSJ_fLNS_15FloatRoundStyleE2EEES1O_S1Q_JEEENS4_5SM1004TMEM4LOAD26SM100_TMEM_LOAD_32dp32b32xENS4_13SM90_TMA_LOADENS16_INS17_ILi2ELi4ELi3EEES1A_NSX_INS5_IJS1B_SG_EEENS5_IJSG_SC_EEEEEEENS4_39AutoVectorizingCopyWithAssumedAlignmentILi128EEENS4_14SM90_TMA_STOREES26_S28_S28_EEEvvEEEEvNT_6ParamsE)
	.align		4
        /*000c*/ 	.word	index@(__assertfail)
	.align		4
        /*0010*/ 	.word	0x00000000
	.align		4
        /*0014*/ 	.word	0xfffffffe
	.align		4
        /*0018*/ 	.word	0x00000000
	.align		4
        /*001c*/ 	.word	0xfffffffd
	.align		4
        /*0020*/ 	.word	0x00000000
	.align		4
        /*0024*/ 	.word	0xfffffffc


//--------------------- .nv.constant4             --------------------------
	.section	.nv.constant4,"a",@progbits
	.align	8
	.align		8
.nv.constant4:
        /*0000*/ 	.dword	__assertfail
	.align		8
        /*0008*/ 	.dword	__unnamed_1
	.align		8
        /*0010*/ 	.dword	__unnamed_2
	.align		8
        /*0018*/ 	.dword	_ZN39_INTERNAL_b9121d28_4_k_cu_dd896e55_81594cuda3std3__45__cpo5beginE
	.align		8
        /*0020*/ 	.dword	_ZN39_INTERNAL_b9121d28_4_k_cu_dd896e55_81594cuda3std3__45__cpo3endE
	.align		8
        /*0028*/ 	.dword	_ZN39_INTERNAL_b9121d28_4_k_cu_dd896e55_81594cuda3std3__45__cpo6cbeginE
	.align		8
        /*0030*/ 	.dword	_ZN39_INTERNAL_b9121d28_4_k_cu_dd896e55_81594cuda3std3__45__cpo4cendE
	.align		8
        /*0038*/ 	.dword	_ZN39_INTERNAL_b9121d28_4_k_cu_dd896e55_81594cuda3std3__441_GLOBAL__N__b9121d28_4_k_cu_dd896e55_81596ignoreE
	.align		8
        /*0040*/ 	.dword	_ZN39_INTERNAL_b9121d28_4_k_cu_dd896e55_81594cuda3std3__419piecewise_constructE
	.align		8
        /*0048*/ 	.dword	_ZN39_INTERNAL_b9121d28_4_k_cu_dd896e55_81594cuda3std3__48in_placeE
	.align		8
        /*0050*/ 	.dword	_ZN39_INTERNAL_b9121d28_4_k_cu_dd896e55_81594cuda3std6ranges3__45__cpo4swapE
	.align		8
        /*0058*/ 	.dword	_ZN39_INTERNAL_b9121d28_4_k_cu_dd896e55_81594cuda3std6ranges3__45__cpo9iter_moveE
	.align		8
        /*0060*/ 	.dword	_ZN39_INTERNAL_b9121d28_4_k_cu_dd896e55_81594cute7productE
	.align		8
        /*0068*/ 	.dword	_ZN39_INTERNAL_b9121d28_4_k_cu_dd896e55_81594cute1_E
	.align		8
        /*0070*/ 	.dword	$str$25
	.align		8
        /*0078*/ 	.dword	$str$26
	.align		8
        /*0080*/ 	.dword	$str$27
	.align		8
        /*0088*/ 	.dword	$str$28


//--------------------- .text._ZN7cutlass13device_kernelINS_4gemm6kernel13GemmUniversalIN4cute5tupleIJiiiiEEENS1_10collective13CollectiveMmaINS1_35MainloopSm100TmaUmmaWarpSpecializedILi4ELi2ELi4ENS5_IJNS4_1CILi2EEESB_NSA_ILi1EEEEEEEENS5_IJNSA_ILi128EEENSA_ILi64EEENSA_ILi32EEEEEENS_12float_e4m3_tENS5_IJlSC_lEEESJ_SK_NS4_8TiledMMAINS4_8MMA_AtomIJNS4_10MMA_TraitsINS4_25SM100_MMA_F8F6F4_2x1SM_SSEJSJ_SJ_fSF_SG_NS4_17integral_constantINS4_4UMMA5MajorELSR_0EEESS_NSP_INSQ_7ScaleInELST_0EEESU_EEEEEENS4_6LayoutINS5_IJSC_SC_SC_EEENS5_IJNSA_ILi0EEESZ_SZ_EEEEENS5_IJNS4_10UnderscoreES12_S12_EEEEENS4_28SM100_TMA_2SM_LOAD_MULTICASTENS4_14ComposedLayoutINS4_7SwizzleILi1ELi4ELi3EEENS4_18smem_ptr_flag_bitsILi8EEENSX_INS5_IJNSA_ILi8EEESH_EEENS5_IJSH_SC_EEEEEEEvNS4_8identityENS4_18SM100_TMA_2SM_LOADES1F_vS1G_EENS_8epilogue10collective18CollectiveEpilogueINS1J_23Sm100TmaWarpSpecializedILi1ELi1ELi32ELb0ELb0EEEJNS5_IJSG_SG_SH_EEENS5_IJNSX_ISG_SC_EES1P_EEESJ_SK_SJ_SK_NS1J_6fusion15FusionCallbacksIS1N_NS1R_17LinearCombinationISJ_fSJ_fLNS_15FloatRoundStyleE2EEES1O_S1Q_JEEENS4_5SM1004TMEM4LOAD26SM100_TMEM_LOAD_32dp32b32xENS4_13SM90_TMA_LOADENS16_INS17_ILi2ELi4ELi3EEES1A_NSX_INS5_IJS1B_SG_EEENS5_IJSG_SC_EEEEEEENS4_39AutoVectorizingCopyWithAssumedAlignmentILi128EEENS4_14SM90_TMA_STOREES26_S28_S28_EEEvvEEEEvNT_6ParamsE --------------------------
	.section	.text._ZN7cutlass13device_kernelINS_4gemm6kernel13GemmUniversalIN4cute5tupleIJiiiiEEENS1_10collective13CollectiveMmaINS1_35MainloopSm100TmaUmmaWarpSpecializedILi4ELi2ELi4ENS5_IJNS4_1CILi2EEESB_NSA_ILi1EEEEEEEENS5_IJNSA_ILi128EEENSA_ILi64EEENSA_ILi32EEEEEENS_12float_e4m3_tENS5_IJlSC_lEEESJ_SK_NS4_8TiledMMAINS4_8MMA_AtomIJNS4_10MMA_TraitsINS4_25SM100_MMA_F8F6F4_2x1SM_SSEJSJ_SJ_fSF_SG_NS4_17integral_constantINS4_4UMMA5MajorELSR_0EEESS_NSP_INSQ_7ScaleInELST_0EEESU_EEEEEENS4_6LayoutINS5_IJSC_SC_SC_EEENS5_IJNSA_ILi0EEESZ_SZ_EEEEENS5_IJNS4_10UnderscoreES12_S12_EEEEENS4_28SM100_TMA_2SM_LOAD_MULTICASTENS4_14ComposedLayoutINS4_7SwizzleILi1ELi4ELi3EEENS4_18smem_ptr_flag_bitsILi8EEENSX_INS5_IJNSA_ILi8EEESH_EEENS5_IJSH_SC_EEEEEEEvNS4_8identityENS4_18SM100_TMA_2SM_LOADES1F_vS1G_EENS_8epilogue10collective18CollectiveEpilogueINS1J_23Sm100TmaWarpSpecializedILi1ELi1ELi32ELb0ELb0EEEJNS5_IJSG_SG_SH_EEENS5_IJNSX_ISG_SC_EES1P_EEESJ_SK_SJ_SK_NS1J_6fusion15FusionCallbacksIS1N_NS1R_17LinearCombinationISJ_fSJ_fLNS_15FloatRoundStyleE2EEES1O_S1Q_JEEENS4_5SM1004TMEM4LOAD26SM100_TMEM_LOAD_32dp32b32xENS4_13SM90_TMA_LOADENS16_INS17_ILi2ELi4ELi3EEES1A_NSX_INS5_IJS1B_SG_EEENS5_IJSG_SC_EEEEEEENS4_39AutoVectorizingCopyWithAssumedAlignmentILi128EEENS4_14SM90_TMA_STOREES26_S28_S28_EEEvvEEEEvNT_6ParamsE,"ax",@progbits
	.align	128
.text._ZN7cutlass13device_kernelINS_4gemm6kernel13GemmUniversalIN4cute5tupleIJiiiiEEENS1_10collective13CollectiveMmaINS1_35MainloopSm100TmaUmmaWarpSpecializedILi4ELi2ELi4ENS5_IJNS4_1CILi2EEESB_NSA_ILi1EEEEEEEENS5_IJNSA_ILi128EEENSA_ILi64EEENSA_ILi32EEEEEENS_12float_e4m3_tENS5_IJlSC_lEEESJ_SK_NS4_8TiledMMAINS4_8MMA_AtomIJNS4_10MMA_TraitsINS4_25SM100_MMA_F8F6F4_2x1SM_SSEJSJ_SJ_fSF_SG_NS4_17integral_constantINS4_4UMMA5MajorELSR_0EEESS_NSP_INSQ_7ScaleInELST_0EEESU_EEEEEENS4_6LayoutINS5_IJSC_SC_SC_EEENS5_IJNSA_ILi0EEESZ_SZ_EEEEENS5_IJNS4_10UnderscoreES12_S12_EEEEENS4_28SM100_TMA_2SM_LOAD_MULTICASTENS4_14ComposedLayoutINS4_7SwizzleILi1ELi4ELi3EEENS4_18smem_ptr_flag_bitsILi8EEENSX_INS5_IJNSA_ILi8EEESH_EEENS5_IJSH_SC_EEEEEEEvNS4_8identityENS4_18SM100_TMA_2SM_LOADES1F_vS1G_EENS_8epilogue10collective18CollectiveEpilogueINS1J_23Sm100TmaWarpSpecializedILi1ELi1ELi32ELb0ELb0EEEJNS5_IJSG_SG_SH_EEENS5_IJNSX_ISG_SC_EES1P_EEESJ_SK_SJ_SK_NS1J_6fusion15FusionCallbacksIS1N_NS1R_17LinearCombinationISJ_fSJ_fLNS_15FloatRoundStyleE2EEES1O_S1Q_JEEENS4_5SM1004TMEM4LOAD26SM100_TMEM_LOAD_32dp32b32xENS4_13SM90_TMA_LOADENS16_INS17_ILi2ELi4ELi3EEES1A_NSX_INS5_IJS1B_SG_EEENS5_IJSG_SC_EEEEEEENS4_39AutoVectorizingCopyWithAssumedAlignmentILi128EEENS4_14SM90_TMA_STOREES26_S28_S28_EEEvvEEEEvNT_6ParamsE:
        .type           _ZN7cutlass13device_kernelINS_4gemm6kernel13GemmUniversalIN4cute5tupleIJiiiiEEENS1_10collective13CollectiveMmaINS1_35MainloopSm100TmaUmmaWarpSpecializedILi4ELi2ELi4ENS5_IJNS4_1CILi2EEESB_NSA_ILi1EEEEEEEENS5_IJNSA_ILi128EEENSA_ILi64EEENSA_ILi32EEEEEENS_12float_e4m3_tENS5_IJlSC_lEEESJ_SK_NS4_8TiledMMAINS4_8MMA_AtomIJNS4_10MMA_TraitsINS4_25SM100_MMA_F8F6F4_2x1SM_SSEJSJ_SJ_fSF_SG_NS4_17integral_constantINS4_4UMMA5MajorELSR_0EEESS_NSP_INSQ_7ScaleInELST_0EEESU_EEEEEENS4_6LayoutINS5_IJSC_SC_SC_EEENS5_IJNSA_ILi0EEESZ_SZ_EEEEENS5_IJNS4_10UnderscoreES12_S12_EEEEENS4_28SM100_TMA_2SM_LOAD_MULTICASTENS4_14ComposedLayoutINS4_7SwizzleILi1ELi4ELi3EEENS4_18smem_ptr_flag_bitsILi8EEENSX_INS5_IJNSA_ILi8EEESH_EEENS5_IJSH_SC_EEEEEEEvNS4_8identityENS4_18SM100_TMA_2SM_LOADES1F_vS1G_EENS_8epilogue10collective18CollectiveEpilogueINS1J_23Sm100TmaWarpSpecializedILi1ELi1ELi32ELb0ELb0EEEJNS5_IJSG_SG_SH_EEENS5_IJNSX_ISG_SC_EES1P_EEESJ_SK_SJ_SK_NS1J_6fusion15FusionCallbacksIS1N_NS1R_17LinearCombinationISJ_fSJ_fLNS_15FloatRoundStyleE2EEES1O_S1Q_JEEENS4_5SM1004TMEM4LOAD26SM100_TMEM_LOAD_32dp32b32xENS4_13SM90_TMA_LOADENS16_INS17_ILi2ELi4ELi3EEES1A_NSX_INS5_IJS1B_SG_EEENS5_IJSG_SC_EEEEEEENS4_39AutoVectorizingCopyWithAssumedAlignmentILi128EEENS4_14SM90_TMA_STOREES26_S28_S28_EEEvvEEEEvNT_6ParamsE,@function
        .size           _ZN7cutlass13device_kernelINS_4gemm6kernel13GemmUniversalIN4cute5tupleIJiiiiEEENS1_10collective13CollectiveMmaINS1_35MainloopSm100TmaUmmaWarpSpecializedILi4ELi2ELi4ENS5_IJNS4_1CILi2EEESB_NSA_ILi1EEEEEEEENS5_IJNSA_ILi128EEENSA_ILi64EEENSA_ILi32EEEEEENS_12float_e4m3_tENS5_IJlSC_lEEESJ_SK_NS4_8TiledMMAINS4_8MMA_AtomIJNS4_10MMA_TraitsINS4_25SM100_MMA_F8F6F4_2x1SM_SSEJSJ_SJ_fSF_SG_NS4_17integral_constantINS4_4UMMA5MajorELSR_0EEESS_NSP_INSQ_7ScaleInELST_0EEESU_EEEEEENS4_6LayoutINS5_IJSC_SC_SC_EEENS5_IJNSA_ILi0EEESZ_SZ_EEEEENS5_IJNS4_10UnderscoreES12_S12_EEEEENS4_28SM100_TMA_2SM_LOAD_MULTICASTENS4_14ComposedLayoutINS4_7SwizzleILi1ELi4ELi3EEENS4_18smem_ptr_flag_bitsILi8EEENSX_INS5_IJNSA_ILi8EEESH_EEENS5_IJSH_SC_EEEEEEEvNS4_8identityENS4_18SM100_TMA_2SM_LOADES1F_vS1G_EENS_8epilogue10collective18CollectiveEpilogueINS1J_23Sm100TmaWarpSpecializedILi1ELi1ELi32ELb0ELb0EEEJNS5_IJSG_SG_SH_EEENS5_IJNSX_ISG_SC_EES1P_EEESJ_SK_SJ_SK_NS1J_6fusion15FusionCallbacksIS1N_NS1R_17LinearCombinationISJ_fSJ_fLNS_15FloatRoundStyleE2EEES1O_S1Q_JEEENS4_5SM1004TMEM4LOAD26SM100_TMEM_LOAD_32dp32b32xENS4_13SM90_TMA_LOADENS16_INS17_ILi2ELi4ELi3EEES1A_NSX_INS5_IJS1B_SG_EEENS5_IJSG_SC_EEEEEEENS4_39AutoVectorizingCopyWithAssumedAlignmentILi128EEENS4_14SM90_TMA_STOREES26_S28_S28_EEEvvEEEEvNT_6ParamsE,(.L_x_149 - _ZN7cutlass13device_kernelINS_4gemm6kernel13GemmUniversalIN4cute5tupleIJiiiiEEENS1_10collective13CollectiveMmaINS1_35MainloopSm100TmaUmmaWarpSpecializedILi4ELi2ELi4ENS5_IJNS4_1CILi2EEESB_NSA_ILi1EEEEEEEENS5_IJNSA_ILi128EEENSA_ILi64EEENSA_ILi32EEEEEENS_12float_e4m3_tENS5_IJlSC_lEEESJ_SK_NS4_8TiledMMAINS4_8MMA_AtomIJNS4_10MMA_TraitsINS4_25SM100_MMA_F8F6F4_2x1SM_SSEJSJ_SJ_fSF_SG_NS4_17integral_constantINS4_4UMMA5MajorELSR_0EEESS_NSP_INSQ_7ScaleInELST_0EEESU_EEEEEENS4_6LayoutINS5_IJSC_SC_SC_EEENS5_IJNSA_ILi0EEESZ_SZ_EEEEENS5_IJNS4_10UnderscoreES12_S12_EEEEENS4_28SM100_TMA_2SM_LOAD_MULTICASTENS4_14ComposedLayoutINS4_7SwizzleILi1ELi4ELi3EEENS4_18smem_ptr_flag_bitsILi8EEENSX_INS5_IJNSA_ILi8EEESH_EEENS5_IJSH_SC_EEEEEEEvNS4_8identityENS4_18SM100_TMA_2SM_LOADES1F_vS1G_EENS_8epilogue10collective18CollectiveEpilogueINS1J_23Sm100TmaWarpSpecializedILi1ELi1ELi32ELb0ELb0EEEJNS5_IJSG_SG_SH_EEENS5_IJNSX_ISG_SC_EES1P_EEESJ_SK_SJ_SK_NS1J_6fusion15FusionCallbacksIS1N_NS1R_17LinearCombinationISJ_fSJ_fLNS_15FloatRoundStyleE2EEES1O_S1Q_JEEENS4_5SM1004TMEM4LOAD26SM100_TMEM_LOAD_32dp32b32xENS4_13SM90_TMA_LOADENS16_INS17_ILi2ELi4ELi3EEES1A_NSX_INS5_IJS1B_SG_EEENS5_IJSG_SC_EEEEEEENS4_39AutoVectorizingCopyWithAssumedAlignmentILi128EEENS4_14SM90_TMA_STOREES26_S28_S28_EEEvvEEEEvNT_6ParamsE)
        .other          _ZN7cutlass13device_kernelINS_4gemm6kernel13GemmUniversalIN4cute5tupleIJiiiiEEENS1_10collective13CollectiveMmaINS1_35MainloopSm100TmaUmmaWarpSpecializedILi4ELi2ELi4ENS5_IJNS4_1CILi2EEESB_NSA_ILi1EEEEEEEENS5_IJNSA_ILi128EEENSA_ILi64EEENSA_ILi32EEEEEENS_12float_e4m3_tENS5_IJlSC_lEEESJ_SK_NS4_8TiledMMAINS4_8MMA_AtomIJNS4_10MMA_TraitsINS4_25SM100_MMA_F8F6F4_2x1SM_SSEJSJ_SJ_fSF_SG_NS4_17integral_constantINS4_4UMMA5MajorELSR_0EEESS_NSP_INSQ_7ScaleInELST_0EEESU_EEEEEENS4_6LayoutINS5_IJSC_SC_SC_EEENS5_IJNSA_ILi0EEESZ_SZ_EEEEENS5_IJNS4_10UnderscoreES12_S12_EEEEENS4_28SM100_TMA_2SM_LOAD_MULTICASTENS4_14ComposedLayoutINS4_7SwizzleILi1ELi4ELi3EEENS4_18smem_ptr_flag_bitsILi8EEENSX_INS5_IJNSA_ILi8EEESH_EEENS5_IJSH_SC_EEEEEEEvNS4_8identityENS4_18SM100_TMA_2SM_LOADES1F_vS1G_EENS_8epilogue10collective18CollectiveEpilogueINS1J_23Sm100TmaWarpSpecializedILi1ELi1ELi32ELb0ELb0EEEJNS5_IJSG_SG_SH_EEENS5_IJNSX_ISG_SC_EES1P_EEESJ_SK_SJ_SK_NS1J_6fusion15FusionCallbacksIS1N_NS1R_17LinearCombinationISJ_fSJ_fLNS_15FloatRoundStyleE2EEES1O_S1Q_JEEENS4_5SM1004TMEM4LOAD26SM100_TMEM_LOAD_32dp32b32xENS4_13SM90_TMA_LOADENS16_INS17_ILi2ELi4ELi3EEES1A_NSX_INS5_IJS1B_SG_EEENS5_IJSG_SC_EEEEEEENS4_39AutoVectorizingCopyWithAssumedAlignmentILi128EEENS4_14SM90_TMA_STOREES26_S28_S28_EEEvvEEEEvNT_6ParamsE,@"STO_CUDA_ENTRY STV_DEFAULT"
_ZN7cutlass13device_kernelINS_4gemm6kernel13GemmUniversalIN4cute5tupleIJiiiiEEENS1_10collective13CollectiveMmaINS1_35MainloopSm100TmaUmmaWarpSpecializedILi4ELi2ELi4ENS5_IJNS4_1CILi2EEESB_NSA_ILi1EEEEEEEENS5_IJNSA_ILi128EEENSA_ILi64EEENSA_ILi32EEEEEENS_12float_e4m3_tENS5_IJlSC_lEEESJ_SK_NS4_8TiledMMAINS4_8MMA_AtomIJNS4_10MMA_TraitsINS4_25SM100_MMA_F8F6F4_2x1SM_SSEJSJ_SJ_fSF_SG_NS4_17integral_constantINS4_4UMMA5MajorELSR_0EEESS_NSP_INSQ_7ScaleInELST_0EEESU_EEEEEENS4_6LayoutINS5_IJSC_SC_SC_EEENS5_IJNSA_ILi0EEESZ_SZ_EEEEENS5_IJNS4_10UnderscoreES12_S12_EEEEENS4_28SM100_TMA_2SM_LOAD_MULTICASTENS4_14ComposedLayoutINS4_7SwizzleILi1ELi4ELi3EEENS4_18smem_ptr_flag_bitsILi8EEENSX_INS5_IJNSA_ILi8EEESH_EEENS5_IJSH_SC_EEEEEEEvNS4_8identityENS4_18SM100_TMA_2SM_LOADES1F_vS1G_EENS_8epilogue10collective18CollectiveEpilogueINS1J_23Sm100TmaWarpSpecializedILi1ELi1ELi32ELb0ELb0EEEJNS5_IJSG_SG_SH_EEENS5_IJNSX_ISG_SC_EES1P_EEESJ_SK_SJ_SK_NS1J_6fusion15FusionCallbacksIS1N_NS1R_17LinearCombinationISJ_fSJ_fLNS_15FloatRoundStyleE2EEES1O_S1Q_JEEENS4_5SM1004TMEM4LOAD26SM100_TMEM_LOAD_32dp32b32xENS4_13SM90_TMA_LOADENS16_INS17_ILi2ELi4ELi3EEES1A_NSX_INS5_IJS1B_SG_EEENS5_IJSG_SC_EEEEEEENS4_39AutoVectorizingCopyWithAssumedAlignmentILi128EEENS4_14SM90_TMA_STOREES26_S28_S28_EEEvvEEEEvNT_6ParamsE:
[----:B------:R-:W1:Y:S01]  /*0000*/  LDC R1, c[0x0][0x37c] ;  /* 0x0000df00ff017b82 */ /* 0x000e620000000800 */
[----:B------:R-:W2:Y:S01]  /*0010*/  S2R R69, SR_TID.X ;  /* 0x0000000000457919 */ /* 0x000ea20000002100 */
[----:B------:R-:W3:Y:S06]  /*0020*/  LDCU.64 UR8, c[0x0][0x890] ;  /* 0x00011200ff0877ac */ /* 0x000eec0008000a00 */
[----:B------:R-:W4:Y:S01]  /*0030*/  S2UR UR4, SR_CgaCtaId ;  /* 0x00000000000479c3 */ /* 0x000f220000008800 */
[----:B------:R-:W-:Y:S02]  /*0040*/  PRMT R80, RZ, 0x7610, R80 ;  /* 0x00007610ff507816 */ /* 0x000fe40000000050 */
[----:B------:R-:W-:Y:S01]  /*0050*/  ELECT P1, URZ, PT ;  /* 0x0000000000ff782f */ /* 0x000fe20003820000 */
[----:B---3--:R-:W-:-:S04]  /*0060*/  UISETP.NE.U32.AND UP0, UPT, UR8, URZ, UPT ;  /* 0x000000ff0800728c */ /* 0x008fc8000bf05070 */
[----:B------:R-:W-:Y:S02]  /*0070*/  UISETP.NE.AND.EX UP0, UPT, UR9, URZ, UPT, UP0 ;  /* 0x000000ff0900728c */ /* 0x000fe4000bf05300 */
[----:B----4-:R-:W-:Y:S02]  /*0080*/  ULOP3.LUT UR27, UR4, 0x1, URZ, 0xc0, !UPT ;  /* 0x00000001041b7892 */ /* 0x010fe4000f8ec0ff */
[----:B------:R-:W-:Y:S01]  /*0090*/  ULOP3.LUT UR29, UR4, 0x1, URZ, 0x3c, !UPT ;  /* 0x00000001041d7892 */ /* 0x000fe2000f8e3cff */
[----:B--2---:R-:W-:-:S05]  /*00a0*/  SHF.R.U32.HI R81, RZ, 0x5, R69 ;  /* 0x00000005ff517819 */ /* 0x004fca0000011645 */
[----:B------:R-:W2:Y:S02]  /*00b0*/  SHFL.IDX PT, R0, R81, RZ, 0x1f ;  /* 0x00001fff51007589 */ /* 0x000ea400000e0000 */
[----:B--2---:R-:W-:Y:S01]  /*00c0*/  R2UR UR13, R0 ;  /* 0x00000000000d72ca */ /* 0x004fe200000e0000 */
[----:B-1----:R-:W-:-:S14]  /*00d0*/  BRA.U UP0, `(.L_x_0) ;  /* 0x0000000100307547 */ /* 0x002fdc000b800000 */
[----:B------:R-:W1:Y:S02]  /*00e0*/  LDCU.64 UR4, c[0x0][0x888] ;  /* 0x00011100ff0477ac */ /* 0x000e640008000a00 */
[----:B-1----:R-:W-:-:S04]  /*00f0*/  UISETP.NE.U32.AND UP0, UPT, UR4, URZ, UPT ;  /* 0x000000ff0400728c */ /* 0x002fc8000bf05070 */
[----:B------:R-:W-:-:S09]  /*0100*/  UISETP.NE.AND.EX UP0, UPT, UR5, URZ, UPT, UP0 ;  /* 0x000000ff0500728c */ /* 0x000fd2000bf05300 */
[----:B------:R-:W-:Y:S05]  /*0110*/  BRA.U !UP0, `(.L_x_1) ;  /* 0x0000000108147547 */ /* 0x000fea000b800000 */
[----:B------:R-:W1:Y:S01]  /*0120*/  LDC.64 R2, c[0x0][0x888] ;  /* 0x00022200ff027b82 */ /* 0x000e620000000a00 */
[----:B------:R-:W1:Y:S02]  /*0130*/  LDCU.64 UR4, c[0x0][0x358] ;  /* 0x00006b00ff0477ac */ /* 0x000e640008000a00 */
[----:B-1----:R1:W5:Y:S01]  /*0140*/  LDG.E R39, desc[UR4][R2.64] ;  /* 0x0000000402277981 */ /* 0x002362000c1e1900 */
[----:B------:R-:W-:Y:S01]  /*0150*/  HFMA2 R80, -RZ, RZ, 0, 5.9604644775390625e-08 ;  /* 0x00000001ff507431 */ /* 0x000fe200000001ff */
[----:B------:R-:W-:Y:S05]  /*0160*/  BRA `(.L_x_0) ;  /* 0x00000000000c7947 */ /* 0x000fea0003800000 */
.L_x_1:
[----:B------:R-:W1:Y:S01]  /*0170*/  LDCU UR4, c[0x0][0x880] ;  /* 0x00011000ff0477ac */ /* 0x000e620008000800 */
[----:B------:R-:W-:Y:S01]  /*0180*/  HFMA2 R80, -RZ, RZ, 0, 5.9604644775390625e-08 ;  /* 0x00000001ff507431 */ /* 0x000fe200000001ff */
[----:B-1----:R-:W-:-:S07]  /*0190*/  MOV R39, UR4 ;  /* 0x0000000400277c02 */ /* 0x002fce0008000f00 */
.L_x_0:
[----:B------:R-:W2:Y:S02]  /*01a0*/  LDCU.64 UR4, c[0x0][0x8b0] ;  /* 0x00011600ff0477ac */ /* 0x000ea40008000a00 */
[----:B--2---:R-:W-:-:S04]  /*01b0*/  UISETP.NE.U32.AND UP0, UPT, UR4, URZ, UPT ;  /* 0x000000ff0400728c */ /* 0x004fc8000bf05070 */
[----:B------:R-:W-:-:S09]  /*01c0*/  UISETP.NE.AND.EX UP0, UPT, UR5, URZ, UPT, UP0 ;  /* 0x000000ff0500728c */ /* 0x000fd2000bf05300 */
[----:B------:R-:W-:Y:S05]  /*01d0*/  BRA.U UP0, `(.L_x_2) ;  /* 0x0000000100287547 */ /* 0x000fea000b800000 */
[----:B------:R-:W2:Y:S02]  /*01e0*/  LDCU.64 UR4, c[0x0][0x8a8] ;  /* 0x00011500ff0477ac */ /* 0x000ea40008000a00 */
[----:B--2---:R-:W-:-:S04]  /*01f0*/  UISETP.NE.U32.AND UP0, UPT, UR4, URZ, UPT ;  /* 0x000000ff0400728c */ /* 0x004fc8000bf05070 */
[----:B------:R-:W-:-:S09]  /*0200*/  UISETP.NE.AND.EX UP0, UPT, UR5, URZ, UPT, UP0 ;  /* 0x000000ff0500728c */ /* 0x000fd2000bf05300 */
[----:B------:R-:W-:Y:S05]  /*0210*/  BRA.U !UP0, `(.L_x_3) ;  /* 0x0000000108107547 */ /* 0x000fea000b800000 */
[----:B-1----:R-:W1:Y:S01]  /*0220*/  LDC.64 R2, c[0x0][0x8a8] ;  /* 0x00022a00ff027b82 */ /* 0x002e620000000a00 */
[----:B------:R-:W1:Y:S02]  /*0230*/  LDCU.64 UR4, c[0x0][0x358] ;  /* 0x00006b00ff0477ac */ /* 0x000e640008000a00 */
[----:B-1----:R2:W5:Y:S01]  /*0240*/  LDG.E R38, desc[UR4][R2.64] ;  /* 0x0000000402267981 */ /* 0x002562000c1e1900 */
[----:B------:R-:W-:Y:S05]  /*0250*/  BRA `(.L_x_2) ;  /* 0x0000000000087947 */ /* 0x000fea0003800000 */
.L_x_3:
[----:B------:R-:W2:Y:S02]  /*0260*/  LDCU UR4, c[0x0][0x8a0] ;  /* 0x00011400ff0477ac */ /* 0x000ea40008000800 */
[----:B--2---:R-:W-:Y:S02]  /*0270*/  MOV R38, UR4 ;  /* 0x0000000400267c02 */ /* 0x004fe40008000f00 */
.L_x_2:
[----:B------:R-:W-:Y:S01]  /*0280*/  IMAD.U32 R0, RZ, RZ, UR13 ;  /* 0x0000000dff007e24 */ /* 0x000fe2000f8e00ff */
[----:B------:R-:W-:Y:S04]  /*0290*/  BSSY.RECONVERGENT B0, `(.L_x_4) ;  /* 0x000000c000007945 */ /* 0x000fe80003800200 */
[C---:B------:R-:W-:Y:S02]  /*02a0*/  ISETP.NE.OR P2, PT, R0.reuse, 0x1, !P1 ;  /* 0x000000010000780c */ /* 0x040fe40004f45670 */
[----:B------:R-:W-:-:S11]  /*02b0*/  ISETP.NE.OR P0, PT, R0, 0x3, !P1 ;  /* 0x000000030000780c */ /* 0x000fd60004f05670 */
[----:B------:R-:W-:Y:S05]  /*02c0*/  @P2 BRA `(.L_x_5) ;  /* 0x0000000000202947 */ /* 0x000fea0003800000 */
[----:B------:R-:W3:Y:S02]  /*02d0*/  LDCU.64 UR4, c[0x0][0x348] ;  /* 0x00006900ff0477ac */ /* 0x000ee40008000a00 */
[----:B---3--:R-:W-:Y:S02]  /*02e0*/  UIADD3 UR6, UP1, UPT, UR4, 0x80, URZ ;  /* 0x0000008004067890 */ /* 0x008fe4000ff3e0ff */
[----:B------:R-:W-:Y:S02]  /*02f0*/  UIADD3 UR4, UP0, UPT, UR4, 0x180, URZ ;  /* 0x0000018004047890 */ /* 0x000fe4000ff1e0ff */
[----:B------:R-:W-:Y:S02]  /*0300*/  UIADD3.X UR7, UPT, UPT, URZ, UR5, URZ, UP1, !UPT ;  /* 0x00000005ff077290 */ /* 0x000fe40008ffe4ff */
[----:B------:R-:W-:-:S07]  /*0310*/  UIADD3.X UR5, UPT, UPT, URZ, UR5, URZ, UP0, !UPT ;  /* 0x00000005ff057290 */ /* 0x000fce00087fe4ff */
[----:B------:R3:W-:Y:S02]  /*0320*/  UTMACCTL.PF [UR6] ;  /* 0x00000000060079b9 */ /* 0x0007e40008040000 */
[----:B------:R3:W-:Y:S02]  /*0330*/  UTMACCTL.PF [UR4] ;  /* 0x00000000040079b9 */ /* 0x0007e40008040000 */
[----:B---3--:R-:W-:Y:S01]  /*0340*/  NOP ;  /* 0x0000000000007918 */ /* 0x008fe20000000000 */
.L_x_5:
[----:B------:R-:W-:Y:S05]  /*0350*/  BSYNC.RECONVERGENT B0 ;  /* 0x0000000000007941 */ /* 0x000fea0003800200 */
.L_x_4:
[----:B------:R-:W-:Y:S04]  /*0360*/  BSSY.RECONVERGENT B0, `(.L_x_6) ;  /* 0x000000a000007945 */ /* 0x000fe80003800200 */
        /* <DEDUP_REMOVED lines=9> */
.L_x_7:
[----:B------:R-:W-:Y:S05]  /*0400*/  BSYNC.RECONVERGENT B0 ;  /* 0x0000000000007941 */ /* 0x000fea0003800200 */
.L_x_6:
[----:B------:R-:W3:Y:S01]  /*0410*/  LDCU.64 UR4, c[0x0][0x888] ;  /* 0x00011100ff0477ac */ /* 0x000ee20008000a00 */
[----:B------:R-:W-:Y:S02]  /*0420*/  UISETP.EQ.U32.AND UP1, UPT, UR8, URZ, UPT ;  /* 0x000000ff0800728c */ /* 0x000fe4000bf22070 */
[----:B------:R-:W-:Y:S02]  /*0430*/  UPLOP3.LUT UP3, UPT, UPT, UPT, UPT, 0x80, 0x8 ;  /* 0x000000000008789c */ /* 0x000fe40003f6f070 */
[----:B---3--:R-:W-:-:S04]  /*0440*/  UISETP.NE.U32.AND UP0, UPT, UR4, URZ, UPT ;  /* 0x000000ff0400728c */ /* 0x008fc8000bf05070 */
[----:B------:R-:W-:-:S04]  /*0450*/  UISETP.NE.AND.EX UP0, UPT, UR5, URZ, UPT, UP0 ;  /* 0x000000ff0500728c */ /* 0x000fc8000bf05300 */
[----:B------:R-:W-:-:S04]  /*0460*/  UISETP.EQ.OR.EX UP2, UPT, UR9, URZ, !UP0, UP1 ;  /* 0x000000ff0900728c */ /* 0x000fc8000c742710 */
[----:B------:R-:W-:-:S05]  /*0470*/  UP2UR UR60, UPR, URZ, 0x4 ;  /* 0x00000004ff3c7883 */ /* 0x000fca0008000000 */
[----:B------:R-:W-:Y:S07]  /*0480*/  BRA.U !UP2, `(.L_x_8) ;  /* 0x000000010a207547 */ /* 0x000fee000b800000 */
[----:B------:R-:W-:Y:S01]  /*0490*/  UISETP.NE.U32.AND UP1, UPT, UR8, URZ, UPT ;  /* 0x000000ff0800728c */ /* 0x000fe2000bf25070 */
[----:B-----5:R-:W-:Y:S01]  /*04a0*/  FSETP.NEU.AND P0, PT, R39, RZ, PT ;  /* 0x000000ff2700720b */ /* 0x020fe20003f0d000 */
[----:B------:R-:W-:Y:S02]  /*04b0*/  USEL UR4, URZ, 0xffffffff, UP0 ;  /* 0xffffffffff047887 */ /* 0x000fe40008000000 */
[----:B------:R-:W-:-:S10]  /*04c0*/  UISETP.NE.AND.EX UP1, UPT, UR9, URZ, UPT, UP1 ;  /* 0x000000ff0900728c */ /* 0x000fd4000bf25310 */
[----:B------:R-:W-:Y:S01]  /*04d0*/  VOTEU.ANY UP0, P0 ;  /* 0x0000000000ff7886 */ /* 0x000fe20000000100 */
[----:B------:R-:W-:-:S04]  /*04e0*/  @!UP1 USEL UR4, URZ, 0xffffffff, UP0 ;  /* 0xffffffffff049887 */ /* 0x000fc80008000000 */
[----:B------:R-:W-:-:S04]  /*04f0*/  ULOP3.LUT UR4, UR4, 0x1, URZ, 0xc0, !UPT ;  /* 0x0000000104047892 */ /* 0x000fc8000f8ec0ff */
[----:B------:R-:W-:-:S11]  /*0500*/  UISETP.NE.U32.AND UP3, UPT, UR4, 0x1, UPT ;  /* 0x000000010400788c */ /* 0x000fd6000bf65070 */
.L_x_8:
[----:B------:R-:W3:Y:S01]  /*0510*/  SHFL.IDX PT, R0, R81, RZ, 0x1f ;  /* 0x00001fff51007589 */ /* 0x000ee200000e0000 */
[----:B------:R-:W-:-:S04]  /*0520*/  UISETP.NE.AND UP0, UPT, UR13, 0x2, UPT ;  /* 0x000000020d00788c */ /* 0x000fc8000bf05270 */
[----:B------:R-:W-:Y:S02]  /*0530*/  UISETP.EQ.AND UP1, UPT, UR27, URZ, !UP0 ;  /* 0x000000ff1b00728c */ /* 0x000fe4000c722270 */
[----:B------:R-:W-:-:S04]  /*0540*/  USEL UR34, URZ, 0x1, UP0 ;  /* 0x00000001ff227887 */ /* 0x000fc80008000000 */
[----:B------:R-:W-:Y:S02]  /*0550*/  PLOP3.LUT P3, PT, P1, PT, UP1, 0x80, 0x8 ;  /* 0x000000000008781c */ /* 0x000fe40000f6f018 */
[----:B---3--:R-:W-:-:S13]  /*0560*/  ISETP.NE.AND P0, PT, R0, RZ, PT ;  /* 0x000000ff0000720c */ /* 0x008fda0003f05270 */
[----:B------:R-:W-:Y:S05]  /*0570*/  @P0 BRA `(.L_x_9) ;  /* 0x0000000000580947 */ /* 0x000fea0003800000 */
[----:B------:R-:W3:Y:S01]  /*0580*/  S2UR UR5, SR_CgaCtaId ;  /* 0x00000000000579c3 */ /* 0x000ee20000008800 */
[----:B------:R-:W-:Y:S01]  /*0590*/  UMOV UR4, 0x400 ;  /* 0x0000040000047882 */ /* 0x000fe20000000000 */
[----:B------:R-:W-:Y:S01]  /*05a0*/  UMOV UR8, 0x1 ;  /* 0x0000000100087882 */ /* 0x000fe20000000000 */
[----:B------:R-:W-:Y:S01]  /*05b0*/  UMOV UR6, 0x2 ;  /* 0x0000000200067882 */ /* 0x000fe20000000000 */
[----:B------:R-:W-:-:S04]  /*05c0*/  UIADD3 UR8, UPT, UPT, -UR8, 0x100000, URZ ;  /* 0x0010000008087890 */ /* 0x000fc8000fffe1ff */
[----:B------:R-:W-:Y:S02]  /*05d0*/  USHF.L.U32 UR9, UR8, 0xb, URZ ;  /* 0x0000000b08097899 */ /* 0x000fe400080006ff */
[----:B------:R-:W-:Y:S02]  /*05e0*/  USHF.L.U32 UR8, UR8, 0x1, URZ ;  /* 0x0000000108087899 */ /* 0x000fe400080006ff */
[----:B------:R-:W-:-:S04]  /*05f0*/  UIADD3 UR6, UPT, UPT, -UR6, 0x100000, URZ ;  /* 0x0010000006067890 */ /* 0x000fc8000fffe1ff */
[----:B------:R-:W-:Y:S02]  /*0600*/  USHF.L.U32 UR7, UR6, 0xb, URZ ;  /* 0x0000000b06077899 */ /* 0x000fe400080006ff */
[----:B------:R-:W-:Y:S01]  /*0610*/  USHF.L.U32 UR6, UR6, 0x1, URZ ;  /* 0x0000000106067899 */ /* 0x000fe200080006ff */
[----:B------:R-:W-:Y:S01]  /*0620*/  ELECT P0, URZ, PT ;  /* 0x0000000000ff782f */ /* 0x000fe20003800000 */
[----:B---3--:R-:W-:Y:S01]  /*0630*/  ULEA UR4, UR5, UR4, 0x18 ;  /* 0x0000000405047291 */ /* 0x008fe2000f8ec0ff */
[----:B------:R-:W3:Y:S11]  /*0640*/  FENCE.VIEW.ASYNC.S ;  /* 0x00000000000073c6 */ /* 0x000ef60000000000 */
[----:B---3--:R3:W4:Y:S01]  /*0650*/  SYNCS.EXCH.64 URZ, [UR4], UR8 ;  /* 0x0000000804ff75b2 */ /* 0x0087220008000100 */
[----:B------:R3:W1:Y:S01]  /*0660*/  SYNCS.EXCH.64 URZ, [UR4+0x20], UR6 ;  /* 0x0000200604ff75b2 */ /* 0x0006620008000100 */
[----:B------:R3:W1:Y:S01]  /*0670*/  SYNCS.EXCH.64 URZ, [UR4+0x8], UR8 ;  /* 0x0000080804ff75b2 */ /* 0x0006620008000100 */
[----:B------:R3:W1:Y:S01]  /*0680*/  SYNCS.EXCH.64 URZ, [UR4+0x28], UR6 ;  /* 0x0000280604ff75b2 */ /* 0x0006620008000100 */
[----:B------:R3:W1:Y:S01]  /*0690*/  SYNCS.EXCH.64 URZ, [UR4+0x10], UR8 ;  /* 0x0000100804ff75b2 */ /* 0x0006620008000100 */
[----:B------:R3:W1:Y:S01]  /*06a0*/  SYNCS.EXCH.64 URZ, [UR4+0x30], UR6 ;  /* 0x0000300604ff75b2 */ /* 0x0006620008000100 */
[----:B------:R3:W1:Y:S01]  /*06b0*/  SYNCS.EXCH.64 URZ, [UR4+0x18], UR8 ;  /* 0x0000180804ff75b2 */ /* 0x0006620008000100 */
[----:B------:R3:W1:Y:S01]  /*06c0*/  SYNCS.EXCH.64 URZ, [UR4+0x38], UR6 ;  /* 0x0000380604ff75b2 */ /* 0x0006620008000100 */
[----:B------:R-:W-:Y:S01]  /*06d0*/  NOP ;  /* 0x0000000000007918 */ /* 0x000fe20000000000 */
.L_x_9:
[----:B------:R-:W2:Y:S01]  /*06e0*/  SHFL.IDX PT, R0, R81, RZ, 0x1f ;  /* 0x00001fff51007589 */ /* 0x000ea200000e0000 */
[----:B------:R-:W-:Y:S01]  /*06f0*/  NOP ;  /* 0x0000000000007918 */ /* 0x000fe20000000000 */
[----:B--2---:R-:W-:-:S13]  /*0700*/  ISETP.NE.AND P0, PT, R0, 0x1, PT ;  /* 0x000000010000780c */ /* 0x004fda0003f05270 */
[----:B------:R-:W-:Y:S05]  /*0710*/  @P0 BRA `(.L_x_10) ;  /* 0x0000000000400947 */ /* 0x000fea0003800000 */
[----:B------:R-:W2:Y:S01]  /*0720*/  S2UR UR5, SR_CgaCtaId ;  /* 0x00000000000579c3 */ /* 0x000ea20000008800 */
[----:B---3--:R-:W-:Y:S01]  /*0730*/  UMOV UR4, 0x400 ;  /* 0x0000040000047882 */ /* 0x008fe20000000000 */
        /* <DEDUP_REMOVED lines=9> */
[----:B--2---:R-:W-:Y:S01]  /*07d0*/  ULEA UR4, UR5, UR4, 0x18 ;  /* 0x0000000405047291 */ /* 0x004fe2000f8ec0ff */
[----:B------:R-:W2:Y:S11]  /*07e0*/  FENCE.VIEW.ASYNC.S ;  /* 0x00000000000073c6 */ /* 0x000eb60000000000 */
[----:B--2---:R2:W3:Y:S01]  /*07f0*/  SYNCS.EXCH.64 URZ, [UR4+0x40], UR8 ;  /* 0x0000400804ff75b2 */ /* 0x0044e20008000100 */
[----:B------:R2:W1:Y:S01]  /*0800*/  SYNCS.EXCH.64 URZ, [UR4+0x48], UR6 ;  /* 0x0000480604ff75b2 */ /* 0x0004620008000100 */
[----:B------:R-:W-:Y:S01]  /*0810*/  NOP ;  /* 0x0000000000007918 */ /* 0x000fe20000000000 */
.L_x_10:
[----:B------:R-:W4:Y:S01]  /*0820*/  SHFL.IDX PT, R0, R81, RZ, 0x1f ;  /* 0x00001fff51007589 */ /* 0x000f2200000e0000 */
[----:B------:R-:W-:Y:S01]  /*0830*/  NOP ;  /* 0x0000000000007918 */ /* 0x000fe20000000000 */
[----:B----4-:R-:W-:-:S13]  /*0840*/  ISETP.NE.AND P0, PT, R0, 0x3, PT ;  /* 0x000000030000780c */ /* 0x010fda0003f05270 */
[----:B------:R-:W-:Y:S05]  /*0850*/  @P0 BRA `(.L_x_11) ;  /* 0x0000000000300947 */ /* 0x000fea0003800000 */
[----:B------:R-:W4:Y:S01]  /*0860*/  S2UR UR5, SR_CgaCtaId ;  /* 0x00000000000579c3 */ /* 0x000f220000008800 */
[----:B--23--:R-:W-:Y:S01]  /*0870*/  UMOV UR6, 0x400 ;  /* 0x0000040000067882 */ /* 0x00cfe20000000000 */
[----:B------:R-:W-:Y:S01]  /*0880*/  UMOV UR4, 0x20 ;  /* 0x0000002000047882 */ /* 0x000fe20000000000 */
[----:B------:R-:W-:Y:S01]  /*0890*/  ELECT P0, URZ, PT ;  /* 0x0000000000ff782f */ /* 0x000fe20003800000 */
[----:B----4-:R-:W-:Y:S02]  /*08a0*/  ULEA UR6, UR5, UR6, 0x18 ;  /* 0x0000000605067291 */ /* 0x010fe4000f8ec0ff */
[----:B------:R-:W-:-:S04]  /*08b0*/  UIADD3 UR4, UPT, UPT, -UR4, 0x100000, URZ ;  /* 0x0010000004047890 */ /* 0x000fc8000fffe1ff */
[----:B------:R-:W-:Y:S02]  /*08c0*/  USHF.L.U32 UR5, UR4, 0xb, URZ ;  /* 0x0000000b04057899 */ /* 0x000fe400080006ff */
[----:B------:R-:W-:Y:S01]  /*08d0*/  USHF.L.U32 UR4, UR4, 0x1, URZ ;  /* 0x0000000104047899 */ /* 0x000fe200080006ff */
[----:B------:R-:W2:Y:S11]  /*08e0*/  FENCE.VIEW.ASYNC.S ;  /* 0x00000000000073c6 */ /* 0x000eb60000000000 */
[----:B--2---:R4:W2:Y:S01]  /*08f0*/  SYNCS.EXCH.64 URZ, [UR6+0x50], UR4 ;  /* 0x0000500406ff75b2 */ /* 0x0048a20008000100 */
[----:B------:R4:W3:Y:S02]  /*0900*/  SYNCS.EXCH.64 URZ, [UR6+0x58], UR4 ;  /* 0x0000580406ff75b2 */ /* 0x0008e40008000100 */
[----:B----4-:R-:W-:Y:S01]  /*0910*/  NOP ;  /* 0x0000000000007918 */ /* 0x010fe20000000000 */
.L_x_11:
[----:B------:R-:W4:Y:S01]  /*0920*/  SHFL.IDX PT, R0, R81, RZ, 0x1f ;  /* 0x00001fff51007589 */ /* 0x000f2200000e0000 */
[----:B------:R-:W-:Y:S01]  /*0930*/  NOP ;  /* 0x0000000000007918 */ /* 0x000fe20000000000 */
[----:B----4-:R-:W-:-:S13]  /*0940*/  ISETP.NE.AND P0, PT, R0, 0x4, PT ;  /* 0x000000040000780c */ /* 0x010fda0003f05270 */
[----:B------:R-:W-:Y:S05]  /*0950*/  @P0 BRA `(.L_x_12) ;  /* 0x00000000004c0947 */ /* 0x000fea0003800000 */
[----:B------:R-:W4:Y:S01]  /*0960*/  S2UR UR5, SR_CgaCtaId ;  /* 0x00000000000579c3 */ /* 0x000f220000008800 */
[----:B--23--:R-:W-:Y:S01]  /*0970*/  UMOV UR4, 0x3a0 ;  /* 0x000003a000047882 */ /* 0x00cfe20000000000 */
[----:B------:R-:W-:Y:S01]  /*0980*/  UMOV UR6, 0x400 ;  /* 0x0000040000067882 */ /* 0x000fe20000000000 */
[----:B------:R-:W-:Y:S01]  /*0990*/  USEL UR4, UR4, 0x320, UP3 ;  /* 0x0000032004047887 */ /* 0x000fe20009800000 */
[----:B------:R-:W-:Y:S01]  /*09a0*/  UMOV UR8, 0x1 ;  /* 0x0000000100087882 */ /* 0x000fe20000000000 */
[----:B------:R-:W-:Y:S01]  /*09b0*/  ELECT P0, URZ, PT ;  /* 0x0000000000ff782f */ /* 0x000fe20003800000 */
[----:B------:R-:W-:-:S04]  /*09c0*/  UIADD3 UR8, UPT, UPT, -UR8, 0x100000, URZ ;  /* 0x0010000008087890 */ /* 0x000fc8000fffe1ff */
[----:B------:R-:W-:Y:S02]  /*09d0*/  USHF.L.U32 UR9, UR8, 0xb, URZ ;  /* 0x0000000b08097899 */ /* 0x000fe400080006ff */
[----:B------:R-:W-:Y:S02]  /*09e0*/  USHF.L.U32 UR8, UR8, 0x1, URZ ;  /* 0x0000000108087899 */ /* 0x000fe400080006ff */
[----:B----4-:R-:W-:Y:S02]  /*09f0*/  ULEA UR6, UR5, UR6, 0x18 ;  /* 0x0000000605067291 */ /* 0x010fe4000f8ec0ff */
[----:B------:R-:W-:-:S04]  /*0a00*/  UIADD3 UR4, UPT, UPT, -UR4, 0x100000, URZ ;  /* 0x0010000004047890 */ /* 0x000fc8000fffe1ff */
[----:B------:R-:W-:Y:S02]  /*0a10*/  USHF.L.U32 UR5, UR4, 0xb, URZ ;  /* 0x0000000b04057899 */ /* 0x000fe400080006ff */
[----:B------:R-:W-:Y:S01]  /*0a20*/  USHF.L.U32 UR4, UR4, 0x1, URZ ;  /* 0x0000000104047899 */ /* 0x000fe200080006ff */
[----:B------:R-:W2:Y:S03]  /*0a30*/  FENCE.VIEW.ASYNC.S ;  /* 0x00000000000073c6 */ /* 0x000ea60000000000 */
[----:B--2---:R4:W2:Y:S08]  /*0a40*/  SYNCS.EXCH.64 URZ, [UR6+0x60], UR8 ;  /* 0x0000600806ff75b2 */ /* 0x0048b00008000100 */
[----:B------:R4:W3:Y:S01]  /*0a50*/  SYNCS.EXCH.64 URZ, [UR6+0x70], UR4 ;  /* 0x0000700406ff75b2 */ /* 0x0008e20008000100 */
[----:B------:R4:W1:Y:S01]  /*0a60*/  SYNCS.EXCH.64 URZ, [UR6+0x68], UR8 ;  /* 0x0000680806ff75b2 */ /* 0x0008620008000100 */
[----:B------:R4:W1:Y:S02]  /*0a70*/  SYNCS.EXCH.64 URZ, [UR6+0x78], UR4 ;  /* 0x0000780406ff75b2 */ /* 0x0008640008000100 */
[----:B----4-:R-:W-:Y:S01]  /*0a80*/  NOP ;  /* 0x0000000000007918 */ /* 0x010fe20000000000 */
.L_x_12:
[----:B------:R-:W4:Y:S01]  /*0a90*/  SHFL.IDX PT, R0, R81, RZ, 0x1f ;  /* 0x00001fff51007589 */ /* 0x000f2200000e0000 */
[----:B------:R-:W-:Y:S01]  /*0aa0*/  NOP ;  /* 0x0000000000007918 */ /* 0x000fe20000000000 */
[----:B----4-:R-:W-:-:S13]  /*0ab0*/  ISETP.NE.AND P0, PT, R0, 0x5, PT ;  /* 0x000000050000780c */ /* 0x010fda0003f05270 */
[----:B------:R-:W-:Y:S05]  /*0ac0*/  @P0 BRA `(.L_x_13) ;  /* 0x0000000000580947 */ /* 0x000fea0003800000 */
[----:B------:R-:W4:Y:S01]  /*0ad0*/  S2UR UR5, SR_CgaCtaId ;  /* 0x00000000000579c3 */ /* 0x000f220000008800 */
[----:B--23--:R-:W-:Y:S01]  /*0ae0*/  UMOV UR4, 0x400 ;  /* 0x0000040000047882 */ /* 0x00cfe20000000000 */
        /* <DEDUP_REMOVED lines=9> */
[----:B----4-:R-:W-:Y:S01]  /*0b80*/  ULEA UR4, UR5, UR4, 0x18 ;  /* 0x0000000405047291 */ /* 0x010fe2000f8ec0ff */
[----:B------:R-:W2:Y:S11]  /*0b90*/  FENCE.VIEW.ASYNC.S ;  /* 0x00000000000073c6 */ /* 0x000eb60000000000 */
[----:B--2---:R4:W2:Y:S01]  /*0ba0*/  SYNCS.EXCH.64 URZ, [UR4+0x80], UR6 ;  /* 0x0000800604ff75b2 */ /* 0x0048a20008000100 */
[----:B------:R4:W3:Y:S01]  /*0bb0*/  SYNCS.EXCH.64 URZ, [UR4+0xa0], UR8 ;  /* 0x0000a00804ff75b2 */ /* 0x0008e20008000100 */
[----:B------:R4:W1:Y:S01]  /*0bc0*/  SYNCS.EXCH.64 URZ, [UR4+0x88], UR6 ;  /* 0x0000880604ff75b2 */ /* 0x0008620008000100 */
[----:B------:R4:W1:Y:S01]  /*0bd0*/  SYNCS.EXCH.64 URZ, [UR4+0xa8], UR8 ;  /* 0x0000a80804ff75b2 */ /* 0x0008620008000100 */
[----:B------:R4:W1:Y:S01]  /*0be0*/  SYNCS.EXCH.64 URZ, [UR4+0x90], UR6 ;  /* 0x0000900604ff75b2 */ /* 0x0008620008000100 */
[----:B------:R4:W1:Y:S01]  /*0bf0*/  SYNCS.EXCH.64 URZ, [UR4+0xb0], UR8 ;  /* 0x0000b00804ff75b2 */ /* 0x0008620008000100 */
[----:B------:R4:W1:Y:S01]  /*0c00*/  SYNCS.EXCH.64 URZ, [UR4+0x98], UR6 ;  /* 0x0000980604ff75b2 */ /* 0x0008620008000100 */
[----:B------:R4:W1:Y:S02]  /*0c10*/  SYNCS.EXCH.64 URZ, [UR4+0xb8], UR8 ;  /* 0x0000b80804ff75b2 */ /* 0x0008640008000100 */
[----:B----4-:R-:W-:Y:S01]  /*0c20*/  NOP ;  /* 0x0000000000007918 */ /* 0x010fe20000000000 */
.L_x_13:
[----:B------:R-:W4:Y:S01]  /*0c30*/  SHFL.IDX PT, R0, R81, RZ, 0x1f ;  /* 0x00001fff51007589 */ /* 0x000f2200000e0000 */
[----:B------:R-:W-:Y:S01]  /*0c40*/  ISETP.NE.OR P1, PT, RZ, UR13, !P1 ;  /* 0x0000000dff007c0c */ /* 0x000fe2000cf25670 */
[----:B------:R-:W-:Y:S01]  /*0c50*/  NOP ;  /* 0x0000000000007918 */ /* 0x000fe20000000000 */
[----:B----4-:R-:W-:-:S13]  /*0c60*/  ISETP.NE.AND P0, PT, R0, 0x3, PT ;  /* 0x000000030000780c */ /* 0x010fda0003f05270 */
[----:B------:R-:W-:Y:S05]  /*0c70*/  @P0 BRA `(.L_x_14) ;  /* 0x0000000000380947 */ /* 0x000fea0003800000 */
[----:B------:R-:W4:Y:S01]  /*0c80*/  S2UR UR5, SR_CgaCtaId ;  /* 0x00000000000579c3 */ /* 0x000f220000008800 */
[----:B--23--:R-:W-:Y:S01]  /*0c90*/  UMOV UR4, 0x400 ;  /* 0x0000040000047882 */ /* 0x00cfe20000000000 */
[----:B------:R-:W-:Y:S01]  /*0ca0*/  UMOV UR6, 0x20 ;  /* 0x0000002000067882 */ /* 0x000fe20000000000 */
[----:B------:R-:W-:Y:S01]  /*0cb0*/  ELECT P0, URZ, PT ;  /* 0x0000000000ff782f */ /* 0x000fe20003800000 */
[----:B------:R-:W-:-:S04]  /*0cc0*/  UIADD3 UR6, UPT, UPT, -UR6, 0x100000, URZ ;  /* 0x0010000006067890 */ /* 0x000fc8000fffe1ff */
[----:B------:R-:W-:Y:S02]  /*0cd0*/  USHF.L.U32 UR7, UR6, 0xb, URZ ;  /* 0x0000000b06077899 */ /* 0x000fe400080006ff */
[----:B------:R-:W-:Y:S02]  /*0ce0*/  USHF.L.U32 UR6, UR6, 0x1, URZ ;  /* 0x0000000106067899 */ /* 0x000fe400080006ff */
[----:B----4-:R-:W-:Y:S01]  /*0cf0*/  ULEA UR4, UR5, UR4, 0x18 ;  /* 0x0000000405047291 */ /* 0x010fe2000f8ec0ff */
[----:B------:R-:W2:Y:S11]  /*0d00*/  FENCE.VIEW.ASYNC.S ;  /* 0x00000000000073c6 */ /* 0x000eb60000000000 */
[----:B--2---:R4:W2:Y:S01]  /*0d10*/  SYNCS.EXCH.64 URZ, [UR4+0xc0], UR6 ;  /* 0x0000c00604ff75b2 */ /* 0x0048a20008000100 */
[----:B------:R4:W3:Y:S01]  /*0d20*/  SYNCS.EXCH.64 URZ, [UR4+0xd0], UR6 ;  /* 0x0000d00604ff75b2 */ /* 0x0008e20008000100 */
[----:B------:R4:W1:Y:S01]  /*0d30*/  SYNCS.EXCH.64 URZ, [UR4+0xc8], UR6 ;  /* 0x0000c80604ff75b2 */ /* 0x0008620008000100 */
[----:B------:R4:W1:Y:S02]  /*0d40*/  SYNCS.EXCH.64 URZ, [UR4+0xd8], UR6 ;  /* 0x0000d80604ff75b2 */ /* 0x0008640008000100 */
[----:B----4-:R-:W-:Y:S01]  /*0d50*/  NOP ;  /* 0x0000000000007918 */ /* 0x010fe20000000000 */
.L_x_14:
[----:B--23--:R-:W2:Y:S01]  /*0d60*/  S2UR UR7, SR_CgaCtaId ;  /* 0x00000000000779c3 */ /* 0x00cea20000008800 */
[----:B------:R-:W-:Y:S01]  /*0d70*/  VOTEU.ALL UP0, P1 ;  /* 0x0000000000ff7886 */ /* 0x000fe20000800000 */
[----:B------:R-:W-:Y:S01]  /*0d80*/  UMOV UR4, 0x20 ;  /* 0x0000002000047882 */ /* 0x000fe20000000000 */
[----:B------:R-:W-:Y:S01]  /*0d90*/  NOP ;  /* 0x0000000000007918 */ /* 0x000fe20000000000 */
[----:B------:R-:W-:Y:S01]  /*0da0*/  LOP3.LUT R0, R69, 0x1f, RZ, 0xc0, !PT ;  /* 0x0000001f45007812 */ /* 0x000fe200078ec0ff */
[----:B------:R-:W-:Y:S01]  /*0db0*/  UISETP.NE.AND UP4, UPT, UR13, URZ, UPT ;  /* 0x000000ff0d00728c */ /* 0x000fe2000bf85270 */
[----:B------:R-:W-:Y:S01]  /*0dc0*/  @!UP0 UMOV UR6, 0x400 ;  /* 0x0000040000068882 */ /* 0x000fe20000000000 */
[----:B------:R-:W-:-:S04]  /*0dd0*/  @!UP0 UIADD3 UR4, UPT, UPT, -UR4, 0x100000, URZ ;  /* 0x0010000004048890 */ /* 0x000fc8000fffe1ff */
[----:B------:R-:W-:Y:S02]  /*0de0*/  @!UP0 USHF.L.U32 UR5, UR4, 0xb, URZ ;  /* 0x0000000b04058899 */ /* 0x000fe400080006ff */
[----:B------:R-:W-:Y:S02]  /*0df0*/  @!UP0 USHF.L.U32 UR4, UR4, 0x1, URZ ;  /* 0x0000000104048899 */ /* 0x000fe400080006ff */
[----:B--2---:R-:W-:Y:S01]  /*0e00*/  @!UP0 ULEA UR6, UR7, UR6, 0x18 ;  /* 0x0000000607068291 */ /* 0x004fe2000f8ec0ff */
[----:B------:R-:W2:Y:S01]  /*0e10*/  LDCU UR7, c[0x0][0x36c] ;  /* 0x00006d80ff0777ac */ /* 0x000ea20008000800 */
[----:B------:R-:W-:Y:S01]  /*0e20*/  VOTEU.ALL UP0, P1 ;  /* 0x0000000000ff7886 */ /* 0x000fe20000800000 */
[----:B------:R-:W3:Y:S09]  /*0e30*/  FENCE.VIEW.ASYNC.S ;  /* 0x00000000000073c6 */ /* 0x000ef20000000000 */
[----:B---3--:R3:W4:Y:S01]  /*0e40*/  @!UP0 SYNCS.EXCH.64 URZ, [UR6+0xe0], UR4 ;  /* 0x0000e00406ff85b2 */ /* 0x0087220008000100 */
[----:B--2---:R-:W-:-:S09]  /*0e50*/  UISETP.EQ.U32.AND UP5, UPT, UR7, 0x1, UPT ;  /* 0x000000010700788c */ /* 0x004fd2000bfa2070 */
[----:B---3--:R-:W-:Y:S05]  /*0e60*/  BRA.U !UP5, `(.L_x_15) ;  /* 0x000000010d087547 */ /* 0x008fea000b800000 */
[----:B-1--4-:R-:W-:Y:S01]  /*0e70*/  UCGABAR_ARV ;  /* 0x00000000000079c7 */ /* 0x012fe20008000000 */
[----:B------:R-:W-:Y:S05]  /*0e80*/  BRA `(.L_x_16) ;  /* 0x0000000000047947 */ /* 0x000fea0003800000 */
.L_x_15:
[----:B-1--4-:R-:W-:Y:S01]  /*0e90*/  NOP ;  /* 0x0000000000007918 */ /* 0x012fe20000000000 */
.L_x_16:
[----:B------:R-:W1:Y:S01]  /*0ea0*/  S2UR UR19, SR_CTAID.X ;  /* 0x00000000001379c3 */ /* 0x000e620000002500 */
[----:B------:R-:W-:-:S05]  /*0eb0*/  CS2R.32 R3, SR_CgaSize ;  /* 0x0000000000037805 */ /* 0x000fca0000008a00 */
[----:B------:R-:W-:-:S05]  /*0ec0*/  IMAD R3, R3, -0xa0, RZ ;  /* 0xffffff6003037824 */ /* 0x000fca00078e02ff */
[----:B------:R-:W-:-:S14]  /*0ed0*/  R2UR UR5, R3 ;  /* 0x00000000030572ca */ /* 0x000fdc00000e0000 */
[----:B------:R-:W2:Y:S01]  /*0ee0*/  LDCU UR5, c[0x0][UR5+0x2b0] ;  /* 0x00005600050577ac */ /* 0x000ea20008000800 */
[----:B------:R-:W-:-:S05]  /*0ef0*/  CS2R.32 R3, SR_CgaSize ;  /* 0x0000000000037805 */ /* 0x000fca0000008a00 */
[----:B------:R-:W-:-:S05]  /*0f00*/  IMAD R3, R3, -0xa0, RZ ;  /* 0xffffff6003037824 */ /* 0x000fca00078e02ff */
[----:B------:R-:W-:-:S14]  /*0f10*/  R2UR UR4, R3 ;  /* 0x00000000030472ca */ /* 0x000fdc00000e0000 */
[----:B------:R-:W3:Y:S01]  /*0f20*/  LDCU UR4, c[0x0][UR4+0x2b4] ;  /* 0x00005680040477ac */ /* 0x000ee20008000800 */
[----:B------:R-:W4:Y:S01]  /*0f30*/  S2UR UR7, SR_CTAID.Y ;  /* 0x00000000000779c3 */ /* 0x000f220000002600 */
[----:B------:R-:W3:Y:S01]  /*0f40*/  LDCU UR18, c[0x0][0xb24] ;  /* 0x00016480ff1277ac */ /* 0x000ee20008000800 */
[----:B------:R-:W-:-:S05]  /*0f50*/  CS2R.32 R3, SR_CgaSize ;  /* 0x0000000000037805 */ /* 0x000fca0000008a00 */
[----:B------:R-:W-:-:S05]  /*0f60*/  IMAD R3, R3, -0xa0, RZ ;  /* 0xffffff6003037824 */ /* 0x000fca00078e02ff */
[----:B------:R-:W-:-:S14]  /*0f70*/  R2UR UR58, R3 ;  /* 0x00000000033a72ca */ /* 0x000fdc00000e0000 */
[----:B------:R-:W3:Y:S01]  /*0f80*/  LDCU UR58, c[0x0][UR58+0x2a0] ;  /* 0x000054003a3a77ac */ /* 0x000ee20008000800 */
[----:B------:R-:W3:Y:S01]  /*0f90*/  S2UR UR8, SR_CgaCtaId ;  /* 0x00000000000879c3 */ /* 0x000ee20000008800 */
[----:B------:R-:W-:-:S05]  /*0fa0*/  CS2R.32 R3, SR_CgaSize ;  /* 0x0000000000037805 */ /* 0x000fca0000008a00 */
[----:B------:R-:W-:-:S05]  /*0fb0*/  IMAD R3, R3, -0xa0, RZ ;  /* 0xffffff6003037824 */ /* 0x000fca00078e02ff */
[----:B------:R-:W-:-:S14]  /*0fc0*/  R2UR UR55, R3 ;  /* 0x00000000033772ca */ /* 0x000fdc00000e0000 */
[----:B------:R-:W3:Y:S01]  /*0fd0*/  LDCU UR55, c[0x0][UR55+0x2a4] ;  /* 0x00005480373777ac */ /* 0x000ee20008000800 */
[----:B------:R-:W-:Y:S01]  /*0fe0*/  UISETP.GT.U32.AND UP0, UPT, UR27, 0xffff, UPT ;  /* 0x0000ffff1b00788c */ /* 0x000fe2000bf04070 */
[----:B------:R-:W-:Y:S01]  /*0ff0*/  UMOV UR30, 0x5 ;  /* 0x00000005001e7882 */ /* 0x000fe20000000000 */
[----:B-1----:R-:W-:Y:S01]  /*1000*/  I2FP.F32.U32 R3, UR19 ;  /* 0x0000001300037c45 */ /* 0x002fe20008201000 */
[----:B------:R-:W1:Y:S01]  /*1010*/  S2UR UR36, SR_CTAID.Z ;  /* 0x00000000002479c3 */ /* 0x000e620000002700 */
[----:B------:R-:W1:Y:S03]  /*1020*/  LDCU UR40, c[0x0][0xb24] ;  /* 0x00016480ff2877ac */ /* 0x000e660008000800 */
[----:B--2---:R-:W-:Y:S01]  /*1030*/  FMUL R3, R3, UR5 ;  /* 0x0000000503037c20 */ /* 0x004fe20008400000 */
[----:B------:R-:W-:Y:S01]  /*1040*/  USEL UR5, UR27, 0xffff, !UP0 ;  /* 0x0000ffff1b057887 */ /* 0x000fe2000c000000 */
[----:B----4-:R-:W-:Y:S01]  /*1050*/  I2FP.F32.U32 R2, UR7 ;  /* 0x0000000700027c45 */ /* 0x010fe20008201000 */
[----:B------:R-:W2:Y:S03]  /*1060*/  LDCU UR26, c[0x0][0xb30] ;  /* 0x00016600ff1a77ac */ /* 0x000ea60008000800 */
[----:B------:R-:W4:Y:S01]  /*1070*/  F2I.U32.TRUNC.NTZ R3, R3 ;  /* 0x0000000300037305 */ /* 0x000f22000020f000 */
[----:B---3--:R-:W-:Y:S01]  /*1080*/  FMUL R2, R2, UR4 ;  /* 0x0000000402027c20 */ /* 0x008fe20008400000 */
[----:B------:R-:W-:-:S02]  /*1090*/  ULOP3.LUT UR24, UR5, 0xffff, URZ, 0xc0, !UPT ;  /* 0x0000ffff05187892 */ /* 0x000fc4000f8ec0ff */
[----:B------:R-:W-:Y:S02]  /*10a0*/  USHF.L.U32 UR28, UR8, 0x9, URZ ;  /* 0x00000009081c7899 */ /* 0x000fe400080006ff */
[----:B------:R-:W-:Y:S02]  /*10b0*/  UISETP.GE.AND UP2, UPT, UR18, 0x1, UPT ;  /* 0x000000011200788c */ /* 0x000fe4000bf46270 */
[----:B------:R-:W3:Y:S01]  /*10c0*/  F2I.U32.TRUNC.NTZ R2, R2 ;  /* 0x0000000200027305 */ /* 0x000ee2000020f000 */
[----:B------:R-:W-:Y:S01]  /*10d0*/  UMOV UR45, UR7 ;  /* 0x00000007002d7c82 */ /* 0x000fe20008000000 */
[----:B------:R-:W-:Y:S01]  /*10e0*/  UMOV UR46, UR19 ;  /* 0x00000013002e7c82 */ /* 0x000fe20008000000 */
[----:B----4-:R-:W-:Y:S02]  /*10f0*/  R2UR UR4, R3 ;  /* 0x00000000030472ca */ /* 0x010fe400000e0000 */
[----:B------:R-:W-:Y:S02]  /*1100*/  PRMT R3, RZ, 0x7610, R3 ;  /* 0x00007610ff037816 */ /* 0x000fe40000000003 */
[----:B---3--:R-:W-:-:S02]  /*1110*/  R2UR UR6, R2 ;  /* 0x00000000020672ca */ /* 0x008fc400000e0000 */
[----:B------:R-:W-:-:S07]  /*1120*/  PRMT R2, RZ, 0x7610, R2 ;  /* 0x00007610ff027816 */ /* 0x000fce0000000002 */
[----:B------:R-:W-:-:S04]  /*1130*/  UIADD3 UR5, UPT, UPT, -UR4, URZ, URZ ;  /* 0x000000ff04057290 */ /* 0x000fc8000fffe1ff */
[----:B------:R-:W-:Y:S02]  /*1140*/  UIMAD UR58, UR58, UR5, UR19 ;  /* 0x000000053a3a72a4 */ /* 0x000fe4000f8e0213 */
[----:B------:R-:W-:-:S04]  /*1150*/  UIADD3 UR4, UPT, UPT, -UR6, URZ, URZ ;  /* 0x000000ff06047290 */ /* 0x000fc8000fffe1ff */
[----:B------:R-:W-:Y:S01]  /*1160*/  UIMAD UR55, UR55, UR4, UR7 ;  /* 0x00000004373772a4 */ /* 0x000fe2000f8e0207 */
[----:B-12---:R-:W-:Y:S11]  /*1170*/  BRA.U UP4, `(.L_x_17) ;  /* 0x00000001043c7547 */ /* 0x006ff6000b800000 */
[----:B------:R-:W-:Y:S02]  /*1180*/  UISETP.GT.U32.AND UP0, UPT, UR58, 0x1, UPT ;  /* 0x000000013a00788c */ /* 0x000fe4000bf04070 */
[----:B------:R-:W-:Y:S02]  /*1190*/  ULOP3.LUT UR4, UR58, 0xfffffffe, URZ, 0xc0, !UPT ;  /* 0xfffffffe3a047892 */ /* 0x000fe4000f8ec0ff */
[----:B------:R-:W-:Y:S02]  /*11a0*/  UISETP.NE.AND UP1, UPT, UR55, URZ, UP0 ;  /* 0x000000ff3700728c */ /* 0x000fe40008725270 */
[----:B------:R-:W-:Y:S02]  /*11b0*/  UISETP.NE.AND UP0, UPT, UR55, 0x1, UP0 ;  /* 0x000000013700788c */ /* 0x000fe40008705270 */
[----:B------:R-:W-:Y:S02]  /*11c0*/  USEL UR7, URZ, 0x1, UP1 ;  /* 0x00000001ff077887 */ /* 0x000fe40008800000 */
[----:B------:R-:W-:-:S02]  /*11d0*/  USEL UR6, URZ, 0x4, UP0 ;  /* 0x00000004ff067887 */ /* 0x000fc40008000000 */
[----:B------:R-:W-:Y:S02]  /*11e0*/  USEL UR5, URZ, 0x2, UP1 ;  /* 0x00000002ff057887 */ /* 0x000fe40008800000 */
[----:B------:R-:W-:Y:S02]  /*11f0*/  ULEA UR4, UR55, UR4, 0x1 ;  /* 0x0000000437047291 */ /* 0x000fe4000f8e08ff */
[----:B------:R-:W-:Y:S02]  /*1200*/  USEL UR8, URZ, 0x8, UP0 ;  /* 0x00000008ff087887 */ /* 0x000fe40008000000 */
[----:B------:R-:W-:-:S03]  /*1210*/  UIADD3 UR5, UPT, UPT, UR5, UR6, UR7 ;  /* 0x0000000605057290 */ /* 0x000fc6000fffe007 */
[----:B------:R-:W-:Y:S01]  /*1220*/  UMOV UR6, 0x3 ;  /* 0x0000000300067882 */ /* 0x000fe20000000000 */
[----:B------:R-:W-:Y:S02]  /*1230*/  UIADD3 UR5, UPT, UPT, UR5, UR8, URZ ;  /* 0x0000000805057290 */ /* 0x000fe4000fffe0ff */
[----:B------:R-:W-:-:S04]  /*1240*/  USHF.L.U32 UR4, UR6, UR4, URZ ;  /* 0x0000000406047299 */ /* 0x000fc800080006ff */
[----:B------:R-:W-:Y:S02]  /*1250*/  MOV R3, UR5 ;  /* 0x0000000500037c02 */ /* 0x000fe40008000f00 */
[----:B------:R-:W-:Y:S02]  /*1260*/  MOV R2, UR4 ;  /* 0x0000000400027c02 */ /* 0x000fe40008000f00 */
.L_x_17:
[----:B------:R-:W-:Y:S05]  /*1270*/  BRA.U !UP2, `(.L_x_18) ;  /* 0x000000010ad07547 */ /* 0x000fea000b800000 */
[----:B------:R-:W1:Y:S01]  /*1280*/  LDCU.128 UR20, c[0x0][0xb10] ;  /* 0x00016200ff1477ac */ /* 0x000e620008000c00 */
[----:B------:R-:W2:Y:S01]  /*1290*/  LDCU UR12, c[0x0][0x370] ;  /* 0x00006e00ff0c77ac */ /* 0x000ea20008000800 */
[----:B------:R-:W3:Y:S01]  /*12a0*/  LDCU UR5, c[0x0][0x374] ;  /* 0x00006e80ff0577ac */ /* 0x000ee20008000800 */
[----:B------:R-:W4:Y:S01]  /*12b0*/  LDCU UR25, c[0x0][0xb0c] ;  /* 0x00016180ff1977ac */ /* 0x000f220008000800 */
[----:B------:R-:W4:Y:S01]  /*12c0*/  LDCU UR4, c[0x0][0xb20] ;  /* 0x00016400ff0477ac */ /* 0x000f220008000800 */
[----:B------:R-:W4:Y:S01]  /*12d0*/  LDCU.64 UR16, c[0x0][0xb28] ;  /* 0x00016500ff1077ac */ /* 0x000f220008000a00 */
[----:B-1----:R-:W-:Y:S02]  /*12e0*/  UISETP.NE.AND UP0, UPT, UR22, 0x1, UPT ;  /* 0x000000011600788c */ /* 0x002fe4000bf05270 */
[----:B---3--:R-:W-:Y:S02]  /*12f0*/  UIMAD.WIDE.U32 UR6, UR5, UR23, URZ ;  /* 0x00000017050672a5 */ /* 0x008fe4000f8e00ff */
[----:B--2---:R-:W-:-:S02]  /*1300*/  UIMAD.WIDE.U32 UR8, UR12, UR20, URZ ;  /* 0x000000140c0872a5 */ /* 0x004fc4000f8e00ff */
[----:B----4-:R-:W-:Y:S02]  /*1310*/  UISETP.NE.AND UP1, UPT, UR25, 0x1, UPT ;  /* 0x000000011900788c */ /* 0x010fe4000bf25270 */
[----:B------:R-:W-:Y:S01]  /*1320*/  UISETP.NE.AND UP2, UPT, UR18, 0x1, UPT ;  /* 0x000000011200788c */ /* 0x000fe2000bf45270 */
[----:B------:R-:W-:Y:S02]  /*1330*/  UMOV UR6, UR7 ;  /* 0x0000000700067c82 */ /* 0x000fe40008000000 */
[----:B------:R-:W-:Y:S01]  /*1340*/  UMOV UR8, UR9 ;  /* 0x0000000900087c82 */ /* 0x000fe20008000000 */
[----:B------:R-:W-:Y:S02]  /*1350*/  @UP0 USHF.R.U32.HI UR5, URZ, UR4, UR6 ;  /* 0x00000004ff050299 */ /* 0x000fe40008011606 */
[----:B------:R-:W-:Y:S02]  /*1360*/  UIMAD.WIDE.U32 UR14, UR45, UR23, URZ ;  /* 0x000000172d0e72a5 */ /* 0x000fe4000f8e00ff */
[----:B------:R-:W-:-:S02]  /*1370*/  UIMAD.WIDE.U32 UR6, UR5, UR16, URZ ;  /* 0x00000010050672a5 */ /* 0x000fc4000f8e00ff */
[----:B------:R-:W-:Y:S02]  /*1380*/  @UP1 USHF.R.U32.HI UR12, URZ, UR21, UR8 ;  /* 0x00000015ff0c1299 */ /* 0x000fe40008011608 */
[----:B------:R-:W-:Y:S02]  /*1390*/  UIMAD.WIDE.U32 UR10, UR19, UR20, URZ ;  /* 0x00000014130a72a5 */ /* 0x000fe4000f8e00ff */
[----:B------:R-:W-:Y:S01]  /*13a0*/  UIMAD.WIDE.U32 UR8, UR12, UR16, URZ ;  /* 0x000000100c0872a5 */ /* 0x000fe2000f8e00ff */
[----:B------:R-:W-:Y:S01]  /*13b0*/  UMOV UR14, UR15 ;  /* 0x0000000f000e7c82 */ /* 0x000fe20008000000 */
[----:B------:R-:W-:Y:S01]  /*13c0*/  UMOV UR6, UR7 ;  /* 0x0000000700067c82 */ /* 0x000fe20008000000 */
[----:B------:R-:W-:Y:S02]  /*13d0*/  USHF.R.U32.HI UR14, URZ, UR4, UR14 ;  /* 0x00000004ff0e7299 */ /* 0x000fe4000801160e */
[----:B------:R-:W-:Y:S01]  /*13e0*/  @UP2 USHF.R.U32.HI UR5, URZ, UR17, UR6 ;  /* 0x00000011ff052299 */ /* 0x000fe20008011606 */
[----:B------:R-:W-:-:S02]  /*13f0*/  UMOV UR10, UR11 ;  /* 0x0000000b000a7c82 */ /* 0x000fc40008000000 */
[----:B------:R-:W-:Y:S01]  /*1400*/  UMOV UR6, UR9 ;  /* 0x0000000900067c82 */ /* 0x000fe20008000000 */
[----:B------:R-:W-:Y:S02]  /*1410*/  USHF.R.U32.HI UR10, URZ, UR21, UR10 ;  /* 0x00000015ff0a7299 */ /* 0x000fe4000801160a */
[----:B------:R-:W-:Y:S02]  /*1420*/  @UP2 USHF.R.U32.HI UR12, URZ, UR17, UR6 ;  /* 0x00000011ff0c2299 */ /* 0x000fe40008011606 */
[----:B------:R-:W-:Y:S02]  /*1430*/  USEL UR4, UR45, UR14, !UP0 ;  /* 0x0000000e2d047287 */ /* 0x000fe4000c000000 */
[----:B------:R-:W-:Y:S02]  /*1440*/  UIMAD UR6, UR5, UR18, URZ ;  /* 0x00000012050672a4 */ /* 0x000fe4000f8e02ff */
[----:B------:R-:W-:Y:S02]  /*1450*/  USEL UR5, UR19, UR10, !UP1 ;  /* 0x0000000a13057287 */ /* 0x000fe4000c800000 */
[----:B------:R-:W-:-:S02]  /*1460*/  UIMAD UR8, UR12, UR18, URZ ;  /* 0x000000120c0872a4 */ /* 0x000fc4000f8e02ff */
[----:B------:R-:W-:Y:S02]  /*1470*/  UISETP.GE.AND UP0, UPT, UR4, UR6, UPT ;  /* 0x000000060400728c */ /* 0x000fe4000bf06270 */
[----:B------:R-:W-:Y:S02]  /*1480*/  UIMAD.WIDE.U32 UR6, UR4, UR16, URZ ;  /* 0x00000010040672a5 */ /* 0x000fe4000f8e00ff */
[----:B------:R-:W-:Y:S02]  /*1490*/  UISETP.GE.OR UP0, UPT, UR5, UR8, UP0 ;  /* 0x000000080500728c */ /* 0x000fe40008706670 */
[----:B------:R-:W-:Y:S02]  /*14a0*/  UIMAD.WIDE.U32 UR8, UR5, UR16, URZ ;  /* 0x00000010050872a5 */ /* 0x000fe4000f8e00ff */
[----:B------:R-:W-:Y:S02]  /*14b0*/  USHF.R.U32.HI UR7, URZ, UR17, UR7 ;  /* 0x00000011ff077299 */ /* 0x000fe40008011607 */
[----:B------:R-:W-:-:S02]  /*14c0*/  UIADD3 UR10, UPT, UPT, -UR4, URZ, URZ ;  /* 0x000000ff040a7290 */ /* 0x000fc4000fffe1ff */
[----:B------:R-:W-:Y:S02]  /*14d0*/  USEL UR7, UR4, UR7, !UP2 ;  /* 0x0000000704077287 */ /* 0x000fe4000d000000 */
[----:B------:R-:W-:Y:S01]  /*14e0*/  UIADD3 UR46, UPT, UPT, -UR5, URZ, URZ ;  /* 0x000000ff052e7290 */ /* 0x000fe2000fffe1ff */
[----:B------:R-:W-:Y:S01]  /*14f0*/  @!UP0 UMOV UR6, UR9 ;  /* 0x0000000900068c82 */ /* 0x000fe20008000000 */
[----:B------:R-:W-:Y:S02]  /*1500*/  UIADD3 UR8, UPT, UPT, -UR7, URZ, URZ ;  /* 0x000000ff07087290 */ /* 0x000fe4000fffe1ff */
[----:B------:R-:W-:Y:S02]  /*1510*/  @!UP0 USHF.R.U32.HI UR6, URZ, UR17, UR6 ;  /* 0x00000011ff068299 */ /* 0x000fe40008011606 */
[----:B------:R-:W-:Y:S02]  /*1520*/  UIMAD UR8, UR18, UR8, UR4 ;  /* 0x00000008120872a4 */ /* 0x000fe4000f8e0204 */
[----:B------:R-:W-:-:S02]  /*1530*/  @!UP0 USEL UR6, UR5, UR6, !UP2 ;  /* 0x0000000605068287 */ /* 0x000fc4000d000000 */
[----:B------:R-:W-:Y:S02]  /*1540*/  UIMAD UR45, UR22, UR10, UR45 ;  /* 0x0000000a162d72a4 */ /* 0x000fe4000f8e022d */
[----:B------:R-:W-:Y:S02]  /*1550*/  @!UP0 UIADD3 UR7, UPT, UPT, UR7, -UR6, URZ ;  /* 0x8000000607078290 */ /* 0x000fe4000fffe0ff */
[----:B------:R-:W-:Y:S02]  /*1560*/  @!UP0 UIMAD UR6, UR8, UR12, UR6 ;  /* 0x0000000c080682a4 */ /* 0x000fe4000f8e0206 */
[----:B------:R-:W-:Y:S02]  /*1570*/  @!UP0 UIMAD UR4, UR7, UR18, UR5 ;  /* 0x00000012070482a4 */ /* 0x000fe4000f8e0205 */
[----:B------:R-:W-:Y:S02]  /*1580*/  UIMAD UR46, UR25, UR46, UR19 ;  /* 0x0000002e192e72a4 */ /* 0x000fe4000f8e0213 */
[----:B------:R-:W-:Y:S01]  /*1590*/  UIMAD UR45, UR4, UR22, UR45 ;  /* 0x00000016042d72a4 */ /* 0x000fe2000f8e022d */
[----:B------:R-:W-:-:S02]  /*15a0*/  @!UP0 UMOV UR5, UR6 ;  /* 0x0000000600058c82 */ /* 0x000fc40008000000 */
[----:B------:R-:W-:-:S12]  /*15b0*/  UIMAD UR46, UR5, UR25, UR46 ;  /* 0x00000019052e72a4 */ /* 0x000fd8000f8e022e */
.L_x_18:
[----:B------:R-:W-:Y:S02]  /*15c0*/  UISETP.NE.AND UP1, UPT, UR26, 0x1, UPT ;  /* 0x000000011a00788c */ /* 0x000fe4000bf25270 */
[----:B------:R-:W-:Y:S02]  /*15d0*/  UISETP.NE.AND UP0, UPT, UR13, 0x2, UPT ;  /* 0x000000020d00788c */ /* 0x000fe4000bf05270 */
[----:B------:R-:W-:Y:S02]  /*15e0*/  ULOP3.LUT UR28, UR28, 0x400, URZ, 0xc0, !UPT ;  /* 0x000004001c1c7892 */ /* 0x000fe4000f8ec0ff */
[----:B------:R-:W-:-:S03]  /*15f0*/  USHF.L.U32 UR24, UR30, UR24, URZ ;  /* 0x000000181e187299 */ /* 0x000fc600080006ff */
[----:B------:R-:W-:Y:S09]  /*1600*/  BRA.U UP1, `(.L_x_19) ;  /* 0x0000000101447547 */ /* 0x000ff2000b800000 */
[----:B------:R-:W1:Y:S01]  /*1610*/  LDCU.128 UR8, c[0x0][0xb10] ;  /* 0x00016200ff0877ac */ /* 0x000e620008000c00 */
[----:B------:R-:W2:Y:S01]  /*1620*/  LDCU UR12, c[0x0][0xb0c] ;  /* 0x00016180ff0c77ac */ /* 0x000ea20008000800 */
[----:B------:R-:W3:Y:S01]  /*1630*/  LDCU UR14, c[0x0][0xb20] ;  /* 0x00016400ff0e77ac */ /* 0x000ee20008000800 */
[----:B-1----:R-:W-:Y:S02]  /*1640*/  UIMAD.WIDE.U32 UR6, UR46, UR8, URZ ;  /* 0x000000082e0672a5 */ /* 0x002fe4000f8e00ff */
[----:B------:R-:W-:Y:S02]  /*1650*/  UIMAD.WIDE.U32 UR4, UR45, UR11, URZ ;  /* 0x0000000b2d0472a5 */ /* 0x000fe4000f8e00ff */
[----:B--2---:R-:W-:Y:S02]  /*1660*/  UISETP.NE.AND UP2, UPT, UR12, 0x1, UPT ;  /* 0x000000010c00788c */ /* 0x004fe4000bf45270 */
[----:B------:R-:W-:Y:S01]  /*1670*/  UISETP.NE.AND UP1, UPT, UR10, 0x1, UPT ;  /* 0x000000010a00788c */ /* 0x000fe2000bf25270 */
[----:B------:R-:W-:-:S02]  /*1680*/  UMOV UR6, UR7 ;  /* 0x0000000700067c82 */ /* 0x000fc40008000000 */
[----:B------:R-:W-:Y:S01]  /*1690*/  UMOV UR4, UR5 ;  /* 0x0000000500047c82 */ /* 0x000fe20008000000 */
[----:B------:R-:W-:Y:S02]  /*16a0*/  USHF.R.U32.HI UR6, URZ, UR9, UR6 ;  /* 0x00000009ff067299 */ /* 0x000fe40008011606 */
[----:B---3--:R-:W-:Y:S02]  /*16b0*/  USHF.R.U32.HI UR4, URZ, UR14, UR4 ;  /* 0x0000000eff047299 */ /* 0x008fe40008011604 */
[----:B------:R-:W-:Y:S02]  /*16c0*/  USEL UR5, UR46, UR6, !UP2 ;  /* 0x000000062e057287 */ /* 0x000fe4000d000000 */
[----:B------:R-:W-:-:S04]  /*16d0*/  USEL UR4, UR45, UR4, !UP1 ;  /* 0x000000042d047287 */ /* 0x000fc8000c800000 */
[----:B------:R-:W-:Y:S02]  /*16e0*/  UIADD3 UR6, UPT, UPT, -UR4, UR5, URZ ;  /* 0x0000000504067290 */ /* 0x000fe4000fffe1ff */
[----:B------:R-:W-:Y:S02]  /*16f0*/  UIADD3 UR4, UPT, UPT, UR4, -UR5, URZ ;  /* 0x8000000504047290 */ /* 0x000fe4000fffe0ff */
[----:B------:R-:W-:Y:S02]  /*1700*/  UIMAD UR45, UR6, UR10, UR45 ;  /* 0x0000000a062d72a4 */ /* 0x000fe4000f8e022d */
[----:B------:R-:W-:-:S12]  /*1710*/  UIMAD UR46, UR4, UR12, UR46 ;  /* 0x0000000c042e72a4 */ /* 0x000fd8000f8e022e */
.L_x_19:
[----:B------:R-:W-:Y:S05]  /*1720*/  BRA.U !UP5, `(.L_x_20) ;  /* 0x000000010d0c7547 */ /* 0x000fea000b800000 */
[----:B------:R-:W-:Y:S01]  /*1730*/  UCGABAR_WAIT ;  /* 0x0000000000007dc7 */ /* 0x000fe20008000000 */
[----:B------:R-:W-:Y:S01]  /*1740*/  CCTL.IVALL ;  /* 0x00000000ff00798f */ /* 0x000fe20002000000 */
[----:B------:R-:W-:Y:S05]  /*1750*/  BRA `(.L_x_21) ;  /* 0x0000000000047947 */ /* 0x000fea0003800000 */
.L_x_20:
[----:B------:R-:W-:Y:S06]  /*1760*/  BAR.SYNC.DEFER_BLOCKING 0x0 ;  /* 0x0000000000007b1d */ /* 0x000fec0000010000 */
.L_x_21:
[----:B------:R-:W-:Y:S05]  /*1770*/  BRA.U UP0, `(.L_x_22) ;  /* 0x0000001100e07547 */ /* 0x000fea000b800000 */
[----:B------:R-:W1:Y:S01]  /*1780*/  LDCU UR6, c[0x0][0x38c] ;  /* 0x00007180ff0677ac */ /* 0x000e620008000800 */
[----:B------:R-:W2:Y:S01]  /*1790*/  S2UR UR8, SR_CgaCtaId ;  /* 0x00000000000879c3 */ /* 0x000ea20000008800 */
[----:B------:R-:W-:Y:S01]  /*17a0*/  PLOP3.LUT P1, PT, PT, PT, UP3, 0x80, 0x8 ;  /* 0x000000000008781c */ /* 0x000fe20003f2f038 */
[----:B------:R-:W-:Y:S01]  /*17b0*/  IMAD.MOV.U32 R12, RZ, RZ, 0x1 ;  /* 0x00000001ff0c7424 */ /* 0x000fe200078e00ff */
[----:B------:R-:W-:Y:S01]  /*17c0*/  USHF.L.U32 UR47, UR19, 0x6, URZ ;  /* 0x00000006132f7899 */ /* 0x000fe200080006ff */
[----:B------:R-:W-:Y:S01]  /*17d0*/  ISETP.NE.AND P2, PT, R0, RZ, P3 ;  /* 0x000000ff0000720c */ /* 0x000fe20001f45270 */
[----:B------:R-:W-:Y:S01]  /*17e0*/  UMOV UR7, 0x400 ;  /* 0x0000040000077882 */ /* 0x000fe20000000000 */
[----:B------:R-:W-:Y:S01]  /*17f0*/  UISETP.NE.AND UP1, UPT, UR13, URZ, UPT ;  /* 0x000000ff0d00728c */ /* 0x000fe2000bf25270 */
[----:B------:R-:W-:Y:S01]  /*1800*/  PLOP3.LUT P1, PT, P1, PT, PT, 0x8, 0x80 ;  /* 0x000000000080781c */ /* 0x000fe20000f2e170 */
[----:B------:R-:W-:Y:S01]  /*1810*/  USHF.L.U32 UR44, UR19, 0x5, URZ ;  /* 0x00000005132c7899 */ /* 0x000fe200080006ff */
[----:B------:R-:W-:Y:S01]  /*1820*/  CS2R R10, SRZ ;  /* 0x00000000000a7805 */ /* 0x000fe2000001ff00 */
[----:B------:R-:W-:Y:S01]  /*1830*/  ULOP3.LUT UR47, UR47, 0x40, URZ, 0xc0, !UPT ;  /* 0x000000402f2f7892 */ /* 0x000fe2000f8ec0ff */
[----:B------:R-:W-:Y:S01]  /*1840*/  IMAD.MOV.U32 R9, RZ, RZ, RZ ;  /* 0x000000ffff097224 */ /* 0x000fe200078e00ff */
[----:B------:R-:W3:Y:S01]  /*1850*/  LDCU UR39, c[0x0][0x370] ;  /* 0x00006e00ff2777ac */ /* 0x000ee20008000800 */
[----:B------:R-:W-:Y:S01]  /*1860*/  IMAD.MOV.U32 R8, RZ, RZ, 0x1 ;  /* 0x00000001ff087424 */ /* 0x000fe200078e00ff */
[----:B------:R-:W4:Y:S01]  /*1870*/  LDCU.64 UR26, c[0x0][0x348] ;  /* 0x00006900ff1a77ac */ /* 0x000f220008000a00 */
[----:B-1----:R-:W-:-:S02]  /*1880*/  UIADD3 UR5, UPT, UPT, UR6, 0x1f, URZ ;  /* 0x0000001f06057890 */ /* 0x002fc4000fffe0ff */
[----:B------:R-:W-:Y:S02]  /*1890*/  UIADD3 UR49, UPT, UPT, UR6, 0x3e, URZ ;  /* 0x0000003e06317890 */ /* 0x000fe4000fffe0ff */
[----:B------:R-:W-:Y:S02]  /*18a0*/  USHF.R.S32.HI UR4, URZ, 0x1f, UR5 ;  /* 0x0000001fff047899 */ /* 0x000fe40008011405 */
[----:B--2---:R-:W-:Y:S02]  /*18b0*/  ULEA UR13, UR8, UR7, 0x18 ;  /* 0x00000007080d7291 */ /* 0x004fe4000f8ec0ff */
[----:B------:R-:W-:Y:S02]  /*18c0*/  ULEA.HI UR4, UR4, UR5, URZ, 0x5 ;  /* 0x0000000504047291 */ /* 0x000fe4000f8f28ff */
[----:B------:R-:W-:Y:S02]  /*18d0*/  UIADD3 UR5, UPT, UPT, UR6, -0x1, URZ ;  /* 0xffffffff06057890 */ /* 0x000fe4000fffe0ff */
[----:B------:R-:W-:-:S02]  /*18e0*/  USHF.R.S32.HI UR42, URZ, 0x5, UR4 ;  /* 0x00000005ff2a7899 */ /* 0x000fc40008011404 */
[----:B------:R-:W-:Y:S02]  /*18f0*/  UISETP.GE.U32.AND UP2, UPT, UR5, -0x3f, UPT ;  /* 0xffffffc10500788c */ /* 0x000fe4000bf46070 */
[----:B------:R-:W-:Y:S01]  /*1900*/  UISETP.LT.U32.AND UP0, UPT, UR42, 0x4, UPT ;  /* 0x000000042a00788c */ /* 0x000fe2000bf01070 */
[----:B------:R-:W1:Y:S03]  /*1910*/  LDCU UR38, c[0x0][0x374] ;  /* 0x00006e80ff2677ac */ /* 0x000e660008000800 */
[----:B------:R-:W-:Y:S02]  /*1920*/  USEL UR41, UR42, 0x4, UP0 ;  /* 0x000000042a297887 */ /* 0x000fe40008000000 */
[----:B------:R-:W-:Y:S02]  /*1930*/  ULOP3.LUT UR44, UR44, 0x20, URZ, 0xc0, !UPT ;  /* 0x000000202c2c7892 */ /* 0x000fe4000f8ec0ff */
[----:B------:R-:W-:-:S02]  /*1940*/  UIADD3 UR4, UPT, UPT, UR41, -0x1, URZ ;  /* 0xffffffff29047890 */ /* 0x000fc4000fffe0ff */
[----:B------:R-:W-:Y:S02]  /*1950*/  @UP2 UIADD3 UR4, UPT, UPT, UR41, URZ, URZ ;  /* 0x000000ff29042290 */ /* 0x000fe4000fffe0ff */
[----:B------:R-:W-:Y:S02]  /*1960*/  USEL UR21, UR34, 0x2, UP1 ;  /* 0x0000000222157887 */ /* 0x000fe40008800000 */
[----:B------:R-:W-:Y:S02]  /*1970*/  UIADD3 UR30, UPT, UPT, UR13, 0x2400, UR28 ;  /* 0x000024000d1e7890 */ /* 0x000fe4000fffe01c */
[----:B------:R-:W-:Y:S02]  /*1980*/  ULEA.HI UR47, UR28, UR47, URZ, 0x1b ;  /* 0x0000002f1c2f7291 */ /* 0x000fe4000f8fd8ff */
[----:B------:R-:W-:Y:S02]  /*1990*/  UIADD3 UR48, UPT, UPT, UR42, -UR41, URZ ;  /* 0x800000292a307290 */ /* 0x000fe4000fffe0ff */
[----:B------:R-:W-:-:S02]  /*19a0*/  UIADD3 UR29, UPT, UPT, UR4, 0x1, URZ ;  /* 0x00000001041d7890 */ /* 0x000fc4000fffe0ff */
[----:B------:R-:W-:Y:S01]  /*19b0*/  UIADD3 UR43, UPT, UPT, -UR4, URZ, URZ ;  /* 0x000000ff042b7290 */ /* 0x000fe2000fffe1ff */
[----:B-1-34-:R-:W-:-:S11]  /*19c0*/  UMOV UR6, URZ ;  /* 0x000000ff00067c82 */ /* 0x01afd60008000000 */
.L_x_42:
[----:B------:R-:W1:Y:S02]  /*19d0*/  S2UR UR4, SR_CgaCtaId ;  /* 0x00000000000479c3 */ /* 0x000e640000008800 */
[----:B-1----:R-:W-:-:S09]  /*19e0*/  UISETP.NE.AND UP0, UPT, UR4, URZ, UPT ;  /* 0x000000ff0400728c */ /* 0x002fd2000bf05270 */
[----:B------:R-:W-:Y:S05]  /*19f0*/  BRA.U UP0, `(.L_x_23) ;  /* 0x0000000100287547 */ /* 0x000fea000b800000 */
[----:B------:R-:W-:Y:S02]  /*1a00*/  LEA R0, R9, UR13, 0x3 ;  /* 0x0000000d09007c11 */ /* 0x000fe4000f8e18ff */
[----:B------:R-:W-:-:S04]  /*1a10*/  SHF.L.U32 R2, R8, 0x1f, RZ ;  /* 0x0000001f08027819 */ /* 0x000fc800000006ff */
[----:B------:R-:W1:Y:S02]  /*1a20*/  SYNCS.PHASECHK.TRANS64.TRYWAIT P0, [R0+URZ+0xd0], R2 ;  /* 0x0000d002000075a7 */ /* 0x000e6400080011ff */
[----:B-1----:R-:W-:Y:S05]  /*1a30*/  @!P0 BRA `(.L_x_24) ;  /* 0x0000005000a48947 */ /* 0x002fea0003800000 */
.L_x_113:
[----:B------:R-:W-:Y:S01]  /*1a40*/  VIADD R9, R9, 0x1 ;  /* 0x0000000109097836 */ /* 0x000fe20000000000 */
[----:B------:R1:W-:Y:S04]  /*1a50*/  SYNCS.ARRIVE.TRANS64.A1T0 RZ, [R0+URZ+0xc0], RZ ;  /* 0x0000c0ff00ff79a7 */ /* 0x0003e800081000ff */
[----:B------:R-:W-:-:S04]  /*1a60*/  ISETP.NE.AND P0, PT, R9, 0x2, PT ;  /* 0x000000020900780c */ /* 0x000fc80003f05270 */
[----:B------:R-:W-:Y:S02]  /*1a70*/  SEL R9, R9, RZ, P0 ;  /* 0x000000ff09097207 */ /* 0x000fe40000000000 */
[----:B-1----:R-:W-:-:S04]  /*1a80*/  SEL R0, RZ, 0x1, P0 ;  /* 0x00000001ff007807 */ /* 0x002fc80000000000 */
[----:B------:R-:W-:-:S07]  /*1a90*/  LOP3.LUT R8, R8, R0, RZ, 0x3c, !PT ;  /* 0x0000000008087212 */ /* 0x000fce00078e3cff */
.L_x_23:
[----:B------:R-:W-:Y:S01]  /*1aa0*/  ULEA UR4, UR6, UR13, 0x3 ;  /* 0x0000000d06047291 */ /* 0x000fe2000f8e18ff */
[----:B------:R-:W-:Y:S01]  /*1ab0*/  SHF.L.U32 R0, R12, 0x1f, RZ ;  /* 0x0000001f0c007819 */ /* 0x000fe200000006ff */
[----:B------:R-:W-:Y:S02]  /*1ac0*/  UISETP.GE.U32.AND UP0, UPT, UR49, 0x3f, UPT ;  /* 0x0000003f3100788c */ /* 0x000fe4000bf06070 */
[----:B------:R-:W-:Y:S01]  /*1ad0*/  ULEA UR11, UR45, UR44, 0x6 ;  /* 0x0000002c2d0b7291 */ /* 0x000fe2000f8e30ff */
[----:B------:R-:W-:-:S04]  /*1ae0*/  UMOV UR7, URZ ;  /* 0x000000ff00077c82 */ /* 0x000fc80008000000 */
[----:B------:R1:W2:Y:S01]  /*1af0*/  SYNCS.PHASECHK.TRANS64.TRYWAIT P0, [UR4+0x20], R0 ;  /* 0x00002000ff0075a7 */ /* 0x0002a20008001104 */
[----:B------:R-:W-:-:S04]  /*1b00*/  ULEA.HI UR4, UR46, UR46, URZ, 0x1 ;  /* 0x0000002e2e047291 */ /* 0x000fc8000f8f08ff */
[----:B------:R-:W-:-:S04]  /*1b10*/  USHF.L.U32 UR4, UR4, 0x6, URZ ;  /* 0x0000000604047899 */ /* 0x000fc800080006ff */
[----:B------:R-:W-:-:S04]  /*1b20*/  ULOP3.LUT UR35, UR4, 0xffffff80, URZ, 0xc0, !UPT ;  /* 0xffffff8004237892 */ /* 0x000fc8000f8ec0ff */
[----:B------:R-:W-:Y:S01]  /*1b30*/  UIADD3 UR35, UPT, UPT, UR47, UR35, URZ ;  /* 0x000000232f237290 */ /* 0x000fe2000fffe0ff */
[----:B------:R-:W-:Y:S11]  /*1b40*/  BRA.U !UP0, `(.L_x_25) ;  /* 0x0000000108c47547 */ /* 0x000ff6000b800000 */
[----:B------:R-:W-:Y:S01]  /*1b50*/  UMOV UR16, UR43 ;  /* 0x0000002b00107c82 */ /* 0x000fe20008000000 */
[----:B------:R-:W-:Y:S01]  /*1b60*/  UMOV UR4, UR6 ;  /* 0x0000000600047c82 */ /* 0x000fe20008000000 */
[----:B------:R-:W-:-:S05]  /*1b70*/  UMOV UR34, URZ ;  /* 0x000000ff00227c82 */ /* 0x000fca0008000000 */
.L_x_31:
[----:B------:R-:W-:Y:S01]  /*1b80*/  ULEA UR33, UR4, UR13, 0x3 ;  /* 0x0000000d04217291 */ /* 0x000fe2000f8e18ff */
[----:B------:R-:W-:Y:S01]  /*1b90*/  @P3 MOV R2, 0x1800 ;  /* 0x0000180000023802 */ /* 0x000fe20000000f00 */
[----:B--234-:R-:W-:Y:S10]  /*1ba0*/  @P0 BRA `(.L_x_26) ;  /* 0x00000000000c0947 */ /* 0x01cff40003800000 */
[----:B------:R-:W-:-:S04]  /*1bb0*/  SHF.L.U32 R3, R12, 0x1f, RZ ;  /* 0x0000001f0c037819 */ /* 0x000fc800000006ff */
[----:B------:R-:W2:Y:S02]  /*1bc0*/  SYNCS.PHASECHK.TRANS64.TRYWAIT P0, [UR33+0x20], R3 ;  /* 0x00002003ff0075a7 */ /* 0x000ea40008001121 */
[----:B--2---:R-:W-:Y:S05]  /*1bd0*/  @!P0 BRA `(.L_x_27) ;  /* 0x0000005000508947 */ /* 0x004fea0003800000 */
.L_x_26:
[----:B------:R2:W-:Y:S01]  /*1be0*/  @P3 SYNCS.ARRIVE.TRANS64 RZ, [UR33], R2 ;  /* 0x00000002ffff39a7 */ /* 0x0005e20008000021 */
[----:B------:R-:W-:Y:S02]  /*1bf0*/  ULOP3.LUT UR5, UR21, 0x2, URZ, 0xfc, !UPT ;  /* 0x0000000215057892 */ /* 0x000fe4000f8efcff */
[----:B------:R-:W-:Y:S02]  /*1c00*/  UIADD3 UR16, UPT, UPT, UR16, 0x1, URZ ;  /* 0x0000000110107890 */ /* 0x000fe4000fffe0ff */
[----:B------:R-:W-:Y:S02]  /*1c10*/  UISETP.NE.AND UP0, UPT, UR5, 0x2, UPT ;  /* 0x000000020500788c */ /* 0x000fe4000bf05270 */
[----:B------:R-:W-:-:S07]  /*1c20*/  UISETP.NE.AND UP2, UPT, UR16, 0x1, UPT ;  /* 0x000000011000788c */ /* 0x000fce000bf45270 */
[----:B------:R-:W-:Y:S05]  /*1c30*/  BRA.U UP0, `(.L_x_28) ;  /* 0x0000000100047547 */ /* 0x000fea000b800000 */
[----:B------:R-:W-:Y:S05]  /*1c40*/  BPT.TRAP 0x1 ;  /* 0x000000040000795c */ /* 0x000fea0000300000 */
.L_x_28:
[----:B------:R-:W-:Y:S04]  /*1c50*/  BSSY.RECONVERGENT B0, `(.L_x_29) ;  /* 0x0000003000007945 */ /* 0x000fe80003800200 */
[----:B------:R-:W-:Y:S05]  /*1c60*/  @!P2 BRA `(.L_x_30) ;  /* 0x000000000004a947 */ /* 0x000fea0003800000 */
[----:B------:R-:W-:Y:S05]  /*1c70*/  BPT.TRAP 0x1 ;  /* 0x000000040000795c */ /* 0x000fea0000300000 */
.L_x_30:
[----:B------:R-:W-:Y:S05]  /*1c80*/  BSYNC.RECONVERGENT B0 ;  /* 0x0000000000007941 */ /* 0x000fea0003800200 */
.L_x_29:
[----:B------:R-:W-:Y:S02]  /*1c90*/  UIADD3 UR5, UPT, UPT, UR4, 0x1, URZ ;  /* 0x0000000104057890 */ /* 0x000fe4000fffe0ff */
[----:B------:R-:W-:Y:S02]  /*1ca0*/  ULEA UR32, UR4, UR28, 0xb ;  /* 0x0000001c04207291 */ /* 0x000fe4000f8e58ff */
[----:B------:R-:W-:Y:S02]  /*1cb0*/  UISETP.NE.AND UP0, UPT, UR5, 0x4, UPT ;  /* 0x000000040500788c */ /* 0x000fe4000bf05270 */
[----:B------:R-:W-:Y:S02]  /*1cc0*/  UIADD3 UR14, UP1, UPT, UR26, 0x80, URZ ;  /* 0x000000801a0e7890 */ /* 0x000fe4000ff3e0ff */
[----:B------:R-:W-:Y:S02]  /*1cd0*/  USEL UR7, URZ, 0x1, UP0 ;  /* 0x00000001ff077887 */ /* 0x000fe40008000000 */
[----:B------:R-:W-:-:S02]  /*1ce0*/  USEL UR6, UR5, URZ, UP0 ;  /* 0x000000ff05067287 */ /* 0x000fc40008000000 */
[----:B------:R-:W-:Y:S02]  /*1cf0*/  ULEA UR8, UR4, UR13, 0xa ;  /* 0x0000000d04087291 */ /* 0x000fe4000f8e50ff */
[----:B------:R-:W-:Y:S01]  /*1d00*/  ULEA UR5, UR6, UR13, 0x3 ;  /* 0x0000000d06057291 */ /* 0x000fe2000f8e18ff */
[----:B------:R-:W-:Y:S01]  /*1d10*/  LOP3.LUT R12, R12, UR7, RZ, 0x3c, !PT ;  /* 0x000000070c0c7c12 */ /* 0x000fe2000f8e3cff */
[----:B------:R-:W-:Y:S02]  /*1d20*/  UIADD3 UR4, UP0, UPT, UR26, 0x180, URZ ;  /* 0x000001801a047890 */ /* 0x000fe4000ff1e0ff */
[----:B------:R-:W-:Y:S01]  /*1d30*/  ULOP3.LUT UR33, UR33, 0xfefffff8, URZ, 0xc0, !UPT ;  /* 0xfefffff821217892 */ /* 0x000fe2000f8ec0ff */
[----:B-1----:R-:W-:Y:S01]  /*1d40*/  SHF.L.U32 R0, R12, 0x1f, RZ ;  /* 0x0000001f0c007819 */ /* 0x002fe200000006ff */
[----:B------:R-:W-:Y:S02]  /*1d50*/  UIADD3.X UR15, UPT, UPT, URZ, UR27, URZ, UP1, !UPT ;  /* 0x0000001bff0f7290 */ /* 0x000fe40008ffe4ff */
[----:B------:R-:W-:Y:S01]  /*1d60*/  UIADD3 UR32, UPT, UPT, UR13, 0x2400, UR32 ;  /* 0x000024000d207890 */ /* 0x000fe2000fffe020 */
[----:B------:R3:W4:Y:S01]  /*1d70*/  SYNCS.PHASECHK.TRANS64.TRYWAIT P0, [UR5+0x20], R0 ;  /* 0x00002000ff0075a7 */ /* 0x0007220008001105 */
[----:B------:R-:W-:-:S02]  /*1d80*/  UPRMT UR7, URZ, 0x5410, UR24 ;  /* 0x00005410ff077896 */ /* 0x000fc40008000018 */
[----:B------:R-:W-:Y:S02]  /*1d90*/  UIADD3 UR8, UPT, UPT, UR8, 0x4400, URZ ;  /* 0x0000440008087890 */ /* 0x000fe4000fffe0ff */
[----:B------:R-:W-:Y:S01]  /*1da0*/  UIADD3.X UR5, UPT, UPT, URZ, UR27, URZ, UP0, !UPT ;  /* 0x0000001bff057290 */ /* 0x000fe200087fe4ff */
[----:B------:R-:W-:Y:S01]  /*1db0*/  UMOV UR18, 0x0 ;  /* 0x0000000000127882 */ /* 0x000fe20000000000 */
[----:B------:R-:W-:Y:S01]  /*1dc0*/  UMOV UR19, 0x10000000 ;  /* 0x1000000000137882 */ /* 0x000fe20000000000 */
[----:B------:R-:W-:Y:S01]  /*1dd0*/  UMOV UR10, UR34 ;  /* 0x00000022000a7c82 */ /* 0x000fe20008000000 */
[----:B------:R-:W-:Y:S01]  /*1de0*/  UMOV UR12, UR36 ;  /* 0x00000024000c7c82 */ /* 0x000fe20008000000 */
[----:B------:R-:W-:Y:S01]  /*1df0*/  UMOV UR9, UR33 ;  /* 0x0000002100097c82 */ /* 0x000fe20008000000 */
[----:B------:R1:W-:Y:S03]  /*1e00*/  UTMALDG.3D.MULTICAST.2CTA [UR32], [UR14], UR7, desc[UR18] ;  /* 0x000012200e0073b4 */ /* 0x0003e60008211807 */
[----:B------:R2:W-:Y:S01]  /*1e10*/  UTMALDG.3D.2CTA [UR8], [UR4], desc[UR18] ;  /* 0x00001208040075b4 */ /* 0x0005e20008211000 */
[----:B-1----:R-:W-:Y:S01]  /*1e20*/  UIADD3 UR34, UPT, UPT, UR34, 0x20, URZ ;  /* 0x0000002022227890 */ /* 0x002fe2000fffe0ff */
[----:B------:R-:W-:Y:S01]  /*1e30*/  UMOV UR7, UR29 ;  /* 0x0000001d00077c82 */ /* 0x000fe20008000000 */
[----:B--2---:R-:W-:Y:S01]  /*1e40*/  UMOV UR4, UR6 ;  /* 0x0000000600047c82 */ /* 0x004fe20008000000 */
[----:B------:R-:W-:Y:S09]  /*1e50*/  BRA.U UP2, `(.L_x_31) ;  /* 0xfffffffd02487547 */ /* 0x000ff2000b83ffff */
.L_x_25:
[----:B------:R-:W-:Y:S01]  /*1e60*/  ULEA UR4, UR6, UR13, 0x3 ;  /* 0x0000000d06047291 */ /* 0x000fe2000f8e18ff */
[----:B-1-3--:R-:W-:Y:S01]  /*1e70*/  SHF.L.U32 R0, R12, 0x1f, RZ ;  /* 0x0000001f0c007819 */ /* 0x00afe200000006ff */
[----:B------:R-:W-:Y:S01]  /*1e80*/  @!P1 SYNCS.ARRIVE.TRANS64.A1T0 RZ, [UR13+0x58], RZ ;  /* 0x000058ffffff99a7 */ /* 0x000fe2000810000d */
[----:B------:R-:W-:-:S06]  /*1e90*/  UISETP.GT.AND UP0, UPT, UR42, UR41, UPT ;  /* 0x000000292a00728c */ /* 0x000fcc000bf04270 */
[----:B--2-4-:R1:W2:Y:S03]  /*1ea0*/  SYNCS.PHASECHK.TRANS64.TRYWAIT P0, [UR4+0x20], R0 ;  /* 0x00002000ff0075a7 */ /* 0x0142a60008001104 */
[----:B------:R-:W-:Y:S05]  /*1eb0*/  BRA.U !UP0, `(.L_x_32) ;  /* 0x0000000108c07547 */ /* 0x000fea000b800000 */
[----:B------:R-:W-:Y:S01]  /*1ec0*/  UIADD3 UR25, UPT, UPT, UR48, UR7, URZ ;  /* 0x0000000730197290 */ /* 0x000fe2000fffe0ff */
[----:B------:R-:W-:-:S11]  /*1ed0*/  UMOV UR4, UR6 ;  /* 0x0000000600047c82 */ /* 0x000fd60008000000 */
.L_x_38:
[----:B------:R-:W-:Y:S01]  /*1ee0*/  ULEA UR17, UR4, UR13, 0x3 ;  /* 0x0000000d04117291 */ /* 0x000fe2000f8e18ff */
[----:B--2---:R-:W-:Y:S01]  /*1ef0*/  @P3 MOV R2, 0x1800 ;  /* 0x0000180000023802 */ /* 0x004fe20000000f00 */
[----:B--2-4-:R-:W-:Y:S10]  /*1f00*/  @P0 BRA `(.L_x_33) ;  /* 0x00000000000c0947 */ /* 0x014ff40003800000 */
[----:B------:R-:W-:-:S04]  /*1f10*/  SHF.L.U32 R3, R12, 0x1f, RZ ;  /* 0x0000001f0c037819 */ /* 0x000fc800000006ff */
[----:B------:R-:W2:Y:S02]  /*1f20*/  SYNCS.PHASECHK.TRANS64.TRYWAIT P0, [UR17+0x20], R3 ;  /* 0x00002003ff0075a7 */ /* 0x000ea40008001111 */
[----:B--2---:R-:W-:Y:S05]  /*1f30*/  @!P0 BRA `(.L_x_34) ;  /* 0x0000004c00908947 */ /* 0x004fea0003800000 */
.L_x_33:
[----:B------:R2:W-:Y:S01]  /*1f40*/  @P3 SYNCS.ARRIVE.TRANS64 RZ, [UR17], R2 ;  /* 0x00000002ffff39a7 */ /* 0x0005e20008000011 */
[----:B------:R-:W-:-:S04]  /*1f50*/  ULOP3.LUT UR5, UR21, 0x2, URZ, 0xfc, !UPT ;  /* 0x0000000215057892 */ /* 0x000fc8000f8efcff */
[----:B------:R-:W-:-:S09]  /*1f60*/  UISETP.NE.AND UP0, UPT, UR5, 0x2, UPT ;  /* 0x000000020500788c */ /* 0x000fd2000bf05270 */
[----:B------:R-:W-:Y:S05]  /*1f70*/  BRA.U UP0, `(.L_x_35) ;  /* 0x0000000100047547 */ /* 0x000fea000b800000 */
[----:B------:R-:W-:Y:S05]  /*1f80*/  BPT.TRAP 0x1 ;  /* 0x000000040000795c */ /* 0x000fea0000300000 */
.L_x_35:
[----:B------:R-:W-:Y:S04]  /*1f90*/  BSSY.RECONVERGENT B0, `(.L_x_36) ;  /* 0x0000003000007945 */ /* 0x000fe80003800200 */
[----:B------:R-:W-:Y:S05]  /*1fa0*/  @!P2 BRA `(.L_x_37) ;  /* 0x000000000004a947 */ /* 0x000fea0003800000 */
[----:B------:R-:W-:Y:S05]  /*1fb0*/  BPT.TRAP 0x1 ;  /* 0x000000040000795c */ /* 0x000fea0000300000 */
.L_x_37:
[----:B------:R-:W-:Y:S05]  /*1fc0*/  BSYNC.RECONVERGENT B0 ;  /* 0x0000000000007941 */ /* 0x000fea0003800200 */
.L_x_36:
[----:B------:R-:W-:Y:S02]  /*1fd0*/  UIADD3 UR5, UPT, UPT, UR4, 0x1, URZ ;  /* 0x0000000104057890 */ /* 0x000fe4000fffe0ff */
[----:B------:R-:W-:Y:S02]  /*1fe0*/  UIADD3 UR14, UP1, UPT, UR26, 0x80, URZ ;  /* 0x000000801a0e7890 */ /* 0x000fe4000ff3e0ff */
[----:B------:R-:W-:Y:S02]  /*1ff0*/  UISETP.NE.AND UP0, UPT, UR5, 0x4, UPT ;  /* 0x000000040500788c */ /* 0x000fe4000bf05270 */
[----:B------:R-:W-:Y:S02]  /*2000*/  ULEA UR16, UR4, UR30, 0xb ;  /* 0x0000001e04107291 */ /* 0x000fe4000f8e58ff */
[----:B------:R-:W-:Y:S02]  /*2010*/  USEL UR8, URZ, 0x1, UP0 ;  /* 0x00000001ff087887 */ /* 0x000fe40008000000 */
[----:B------:R-:W-:-:S02]  /*2020*/  USEL UR6, UR5, URZ, UP0 ;  /* 0x000000ff05067287 */ /* 0x000fc40008000000 */
[----:B------:R-:W-:Y:S02]  /*2030*/  UIADD3 UR22, UP0, UPT, UR26, 0x180, URZ ;  /* 0x000001801a167890 */ /* 0x000fe4000ff1e0ff */
[----:B------:R-:W-:Y:S01]  /*2040*/  LOP3.LUT R12, R12, UR8, RZ, 0x3c, !PT ;  /* 0x000000080c0c7c12 */ /* 0x000fe2000f8e3cff */
[----:B------:R-:W-:Y:S02]  /*2050*/  ULEA UR8, UR4, UR13, 0xa ;  /* 0x0000000d04087291 */ /* 0x000fe4000f8e50ff */
[----:B------:R-:W-:Y:S01]  /*2060*/  ULEA UR5, UR6, UR13, 0x3 ;  /* 0x0000000d06057291 */ /* 0x000fe2000f8e18ff */
[----:B-1----:R-:W-:Y:S01]  /*2070*/  SHF.L.U32 R0, R12, 0x1f, RZ ;  /* 0x0000001f0c007819 */ /* 0x002fe200000006ff */
[----:B------:R-:W-:Y:S02]  /*2080*/  USHF.L.U32 UR18, UR7, 0x5, URZ ;  /* 0x0000000507127899 */ /* 0x000fe400080006ff */
[----:B------:R-:W-:Y:S02]  /*2090*/  ULOP3.LUT UR17, UR17, 0xfefffff8, URZ, 0xc0, !UPT ;  /* 0xfefffff811117892 */ /* 0x000fe4000f8ec0ff */
[----:B------:R-:W-:-:S02]  /*20a0*/  UIADD3.X UR15, UPT, UPT, URZ, UR27, URZ, UP1, !UPT ;  /* 0x0000001bff0f7290 */ /* 0x000fc40008ffe4ff */
[----:B------:R-:W-:Y:S01]  /*20b0*/  UPRMT UR4, URZ, 0x5410, UR24 ;  /* 0x00005410ff047896 */ /* 0x000fe20008000018 */
[----:B------:R3:W4:Y:S01]  /*20c0*/  SYNCS.PHASECHK.TRANS64.TRYWAIT P0, [UR5+0x20], R0 ;  /* 0x00002000ff0075a7 */ /* 0x0007220008001105 */
[----:B------:R-:W-:Y:S02]  /*20d0*/  UIADD3 UR8, UPT, UPT, UR8, 0x4400, URZ ;  /* 0x0000440008087890 */ /* 0x000fe4000fffe0ff */
[----:B------:R-:W-:Y:S01]  /*20e0*/  UIADD3.X UR23, UPT, UPT, URZ, UR27, URZ, UP0, !UPT ;  /* 0x0000001bff177290 */ /* 0x000fe200087fe4ff */
[----:B------:R-:W-:Y:S01]  /*20f0*/  UMOV UR32, 0x0 ;  /* 0x0000000000207882 */ /* 0x000fe20000000000 */
[----:B------:R-:W-:Y:S01]  /*2100*/  UMOV UR33, 0x10000000 ;  /* 0x1000000000217882 */ /* 0x000fe20000000000 */
[----:B------:R-:W-:Y:S01]  /*2110*/  UMOV UR19, UR35 ;  /* 0x0000002300137c82 */ /* 0x000fe20008000000 */
[----:B------:R-:W-:Y:S01]  /*2120*/  UMOV UR20, UR36 ;  /* 0x0000002400147c82 */ /* 0x000fe20008000000 */
[----:B------:R-:W-:Y:S01]  /*2130*/  UMOV UR12, UR36 ;  /* 0x00000024000c7c82 */ /* 0x000fe20008000000 */
[----:B------:R-:W-:Y:S01]  /*2140*/  UMOV UR9, UR17 ;  /* 0x0000001100097c82 */ /* 0x000fe20008000000 */
[----:B------:R-:W-:Y:S01]  /*2150*/  UMOV UR10, UR18 ;  /* 0x00000012000a7c82 */ /* 0x000fe20008000000 */
[----:B------:R1:W-:Y:S01]  /*2160*/  UTMALDG.3D.MULTICAST.2CTA [UR16], [UR14], UR4, desc[UR32] ;  /* 0x000020100e0073b4 */ /* 0x0003e20008211804 */
[----:B------:R-:W-:-:S04]  /*2170*/  UIADD3 UR7, UPT, UPT, UR7, 0x1, URZ ;  /* 0x0000000107077890 */ /* 0x000fc8000fffe0ff */
[----:B------:R-:W-:Y:S01]  /*2180*/  UISETP.NE.AND UP0, UPT, UR7, UR25, UPT ;  /* 0x000000190700728c */ /* 0x000fe2000bf05270 */
[----:B------:R3:W-:Y:S01]  /*2190*/  UTMALDG.3D.2CTA [UR8], [UR22], desc[UR32] ;  /* 0x00002008160075b4 */ /* 0x0007e20008211000 */
[----:B-1----:R-:W-:-:S07]  /*21a0*/  UMOV UR4, UR6 ;  /* 0x0000000600047c82 */ /* 0x002fce0008000000 */
[----:B---3--:R-:W-:Y:S05]  /*21b0*/  BRA.U UP0, `(.L_x_38) ;  /* 0xfffffffd00487547 */ /* 0x008fea000b83ffff */
.L_x_32:
[C---:B------:R-:W-:Y:S01]  /*21c0*/  LEA R3, R11.reuse, UR13, 0x3 ;  /* 0x0000000d0b037c11 */ /* 0x040fe2000f8e18ff */
[----:B------:R-:W-:Y:S01]  /*21d0*/  NOP ;  /* 0x0000000000007918 */ /* 0x000fe20000000000 */
[----:B-1----:R-:W-:Y:S02]  /*21e0*/  SHF.L.U32 R0, R10, 0x1f, RZ ;  /* 0x0000001f0a007819 */ /* 0x002fe400000006ff */
[----:B------:R-:W-:Y:S02]  /*21f0*/  LEA R4, R11, UR13, 0x4 ;  /* 0x0000000d0b047c11 */ /* 0x000fe4000f8e20ff */
[----:B--2-4-:R-:W1:Y:S02]  /*2200*/  SYNCS.PHASECHK.TRANS64.TRYWAIT P0, [R3+URZ+0x60], R0 ;  /* 0x00006000030075a7 */ /* 0x014e6400080011ff */
[----:B-1----:R-:W-:Y:S05]  /*2210*/  @!P0 BRA `(.L_x_39) ;  /* 0x0000004800f08947 */ /* 0x002fea0003800000 */
.L_x_116:
[----:B------:R-:W2:Y:S01]  /*2220*/  LDS.128 R4, [R4+0xf0] ;  /* 0x0000f00004047984 */ /* 0x000ea20000000c00 */
[----:B------:R-:W-:Y:S01]  /*2230*/  UISETP.GE.AND UP0, UPT, UR40, 0x1, UPT ;  /* 0x000000012800788c */ /* 0x000fe2000bf06270 */
[----:B------:R-:W-:Y:S01]  /*2240*/  @!PT LDS RZ, [RZ] ;  /* 0x00000000fffff984 */ /* 0x000fe20000000800 */
[----:B------:R-:W-:Y:S01]  /*2250*/  @!PT LDS RZ, [RZ] ;  /* 0x00000000fffff984 */ /* 0x000fe20000000800 */
[----:B------:R-:W-:Y:S01]  /*2260*/  @!PT LDS RZ, [RZ] ;  /* 0x00000000fffff984 */ /* 0x000fe20000000800 */
[----:B------:R-:W-:Y:S01]  /*2270*/  @!PT LDS RZ, [RZ] ;  /* 0x00000000fffff984 */ /* 0x000fe20000000800 */
[----:B------:R3:W-:Y:S06]  /*2280*/  MEMBAR.ALL.CTA ;  /* 0x0000000000007992 */ /* 0x0007ec0000008000 */
[----:B---3--:R-:W3:Y:S01]  /*2290*/  FENCE.VIEW.ASYNC.S ;  /* 0x00000000000073c6 */ /* 0x008ee20000000000 */
[----:B--2---:R-:W-:-:S13]  /*22a0*/  LOP3.LUT P0, RZ, R6, 0x1, RZ, 0xc0, !PT ;  /* 0x0000000106ff7812 */ /* 0x004fda000780c0ff */
[----:B---3--:R-:W-:Y:S01]  /*22b0*/  VOTEU.ANY UP1, P0 ;  /* 0x0000000000ff7886 */ /* 0x008fe20000020100 */
[----:B------:R-:W-:-:S13]  /*22c0*/  PLOP3.LUT P0, PT, PT, PT, UP1, 0x80, 0x8 ;  /* 0x000000000008781c */ /* 0x000fda0003f0f018 */
[----:B-1----:R-:W-:Y:S02]  /*22d0*/  @P0 LOP3.LUT R0, R5, 0xffff, RZ, 0xc0, !PT ;  /* 0x0000ffff05000812 */ /* 0x002fe400078ec0ff */
[----:B------:R-:W-:Y:S02]  /*22e0*/  @P0 MOV R2, R4 ;  /* 0x0000000400020202 */ /* 0x000fe40000000f00 */
[----:B------:R-:W-:Y:S01]  /*22f0*/  @P0 R2UR UR5, R0 ;  /* 0x00000000000502ca */ /* 0x000fe200000e0000 */
[----:B------:R-:W-:Y:S01]  /*2300*/  VIADD R0, R3, 0x70 ;  /* 0x0000007003007836 */ /* 0x000fe20000000000 */
[----:B------:R-:W-:Y:S02]  /*2310*/  @P0 SHF.R.U32.HI R4, RZ, 0x10, R5 ;  /* 0x00000010ff040819 */ /* 0x000fe40000011605 */
[----:B------:R-:W-:Y:S02]  /*2320*/  @P0 R2UR UR7, R2 ;  /* 0x00000000020702ca */ /* 0x000fe400000e0000 */
[----:B------:R-:W-:-:S02]  /*2330*/  PRMT R0, RZ, 0x654, R0 ;  /* 0x00000654ff007816 */ /* 0x000fc40000000000 */
[----:B------:R-:W-:Y:S02]  /*2340*/  @P0 R2UR UR4, R4 ;  /* 0x00000000040402ca */ /* 0x000fe400000e0000 */
[----:B------:R1:W-:Y:S03]  /*2350*/  SYNCS.ARRIVE.TRANS64.RED.A1T0 RZ, [R0+URZ], RZ ;  /* 0x000000ff00ff79a7 */ /* 0x0003e600081004ff */
[----:B------:R-:W-:-:S04]  /*2360*/  @UP1 UMOV UR31, UR5 ;  /* 0x00000005001f1c82 */ /* 0x000fc80008000000 */
[----:B------:R-:W-:-:S04]  /*2370*/  @UP1 UMOV UR37, UR7 ;  /* 0x0000000700251c82 */ /* 0x000fc80008000000 */
[----:B------:R-:W-:Y:S01]  /*2380*/  @UP1 UMOV UR36, UR4 ;  /* 0x0000000400241c82 */ /* 0x000fe20008000000 */
[----:B------:R-:W-:Y:S05]  /*2390*/  BRA.U !UP0, `(.L_x_40) ;  /* 0x0000000108d47547 */ /* 0x000fea000b800000 */
[----:B------:R-:W2:Y:S01]  /*23a0*/  LDCU.128 UR16, c[0x0][0xb10] ;  /* 0x00016200ff1077ac */ /* 0x000ea20008000c00 */
[----:B------:R-:W3:Y:S01]  /*23b0*/  LDCU UR12, c[0x0][0xb20] ;  /* 0x00016400ff0c77ac */ /* 0x000ee20008000800 */
[----:B------:R-:W4:Y:S01]  /*23c0*/  LDCU UR20, c[0x0][0xb0c] ;  /* 0x00016180ff1477ac */ /* 0x000f220008000800 */
[----:B------:R-:W1:Y:S01]  /*23d0*/  LDCU.64 UR8, c[0x0][0xb28] ;  /* 0x00016500ff0877ac */ /* 0x000e620008000a00 */
[----:B------:R-:W-:Y:S02]  /*23e0*/  UISETP.NE.AND UP3, UPT, UR40, 0x1, UPT ;  /* 0x000000012800788c */ /* 0x000fe4000bf65270 */
[----:B--2---:R-:W-:Y:S02]  /*23f0*/  UIMAD.WIDE.U32 UR10, UR38, UR19, URZ ;  /* 0x00000013260a72a5 */ /* 0x004fe4000f8e00ff */
[----:B------:R-:W-:Y:S02]  /*2400*/  UIMAD.WIDE.U32 UR4, UR39, UR16, URZ ;  /* 0x00000010270472a5 */ /* 0x000fe4000f8e00ff */
[----:B------:R-:W-:-:S02]  /*2410*/  UISETP.NE.AND UP0, UPT, UR18, 0x1, UPT ;  /* 0x000000011200788c */ /* 0x000fc4000bf05270 */
[----:B------:R-:W-:Y:S01]  /*2420*/  UIMAD.WIDE.U32 UR22, UR31, UR19, URZ ;  /* 0x000000131f1672a5 */ /* 0x000fe2000f8e00ff */
[----:B------:R-:W-:Y:S02]  /*2430*/  UMOV UR10, UR11 ;  /* 0x0000000b000a7c82 */ /* 0x000fe40008000000 */
[----:B------:R-:W-:Y:S01]  /*2440*/  UMOV UR4, UR5 ;  /* 0x0000000500047c82 */ /* 0x000fe20008000000 */
[----:B---3--:R-:W-:Y:S02]  /*2450*/  USHF.R.U32.HI UR10, URZ, UR12, UR10 ;  /* 0x0000000cff0a7299 */ /* 0x008fe4000801160a */
[----:B----4-:R-:W-:Y:S02]  /*2460*/  UISETP.NE.AND UP2, UPT, UR20, 0x1, UPT ;  /* 0x000000011400788c */ /* 0x010fe4000bf45270 */
[----:B------:R-:W-:Y:S02]  /*2470*/  USHF.R.U32.HI UR4, URZ, UR17, UR4 ;  /* 0x00000011ff047299 */ /* 0x000fe40008011604 */
[----:B------:R-:W-:-:S02]  /*2480*/  USEL UR5, UR38, UR10, !UP0 ;  /* 0x0000000a26057287 */ /* 0x000fc4000c000000 */
[----:B------:R-:W-:Y:S02]  /*2490*/  USEL UR7, UR39, UR4, !UP2 ;  /* 0x0000000427077287 */ /* 0x000fe4000d000000 */
[----:B-1----:R-:W-:Y:S01]  /*24a0*/  UIMAD.WIDE.U32 UR10, UR5, UR8, URZ ;  /* 0x00000008050a72a5 */ /* 0x002fe2000f8e00ff */
[----:B------:R-:W-:Y:S01]  /*24b0*/  UMOV UR4, UR23 ;  /* 0x0000001700047c82 */ /* 0x000fe20008000000 */
[----:B------:R-:W-:Y:S02]  /*24c0*/  UIMAD.WIDE.U32 UR14, UR37, UR16, URZ ;  /* 0x00000010250e72a5 */ /* 0x000fe4000f8e00ff */
[----:B------:R-:W-:-:S03]  /*24d0*/  UIMAD.WIDE.U32 UR22, UR7, UR8, URZ ;  /* 0x00000008071672a5 */ /* 0x000fc6000f8e00ff */
[----:B------:R-:W-:Y:S01]  /*24e0*/  UMOV UR10, UR11 ;  /* 0x0000000b000a7c82 */ /* 0x000fe20008000000 */
[----:B------:R-:W-:Y:S02]  /*24f0*/  USHF.R.U32.HI UR4, URZ, UR12, UR4 ;  /* 0x0000000cff047299 */ /* 0x000fe40008011604 */
[----:B------:R-:W-:Y:S01]  /*2500*/  @UP3 USHF.R.U32.HI UR5, URZ, UR9, UR10 ;  /* 0x00000009ff053299 */ /* 0x000fe2000801160a */
[----:B------:R-:W-:Y:S01]  /*2510*/  UMOV UR14, UR15 ;  /* 0x0000000f000e7c82 */ /* 0x000fe20008000000 */
[----:B------:R-:W-:Y:S01]  /*2520*/  UMOV UR22, UR23 ;  /* 0x0000001700167c82 */ /* 0x000fe20008000000 */
[----:B------:R-:W-:Y:S02]  /*2530*/  USHF.R.U32.HI UR17, URZ, UR17, UR14 ;  /* 0x00000011ff117299 */ /* 0x000fe4000801160e */
[----:B------:R-:W-:Y:S02]  /*2540*/  USEL UR4, UR31, UR4, !UP0 ;  /* 0x000000041f047287 */ /* 0x000fe4000c000000 */
[----:B------:R-:W-:-:S02]  /*2550*/  @UP3 USHF.R.U32.HI UR7, URZ, UR9, UR22 ;  /* 0x00000009ff073299 */ /* 0x000fc40008011616 */
[----:B------:R-:W-:Y:S02]  /*2560*/  UIMAD UR10, UR40, UR5, URZ ;  /* 0x00000005280a72a4 */ /* 0x000fe4000f8e02ff */
[----:B------:R-:W-:Y:S02]  /*2570*/  USEL UR5, UR37, UR17, !UP2 ;  /* 0x0000001125057287 */ /* 0x000fe4000d000000 */
[----:B------:R-:W-:Y:S02]  /*2580*/  UIMAD UR12, UR40, UR7, URZ ;  /* 0x00000007280c72a4 */ /* 0x000fe4000f8e02ff */
[----:B------:R-:W-:Y:S02]  /*2590*/  UISETP.GE.AND UP0, UPT, UR4, UR10, UPT ;  /* 0x0000000a0400728c */ /* 0x000fe4000bf06270 */
[----:B------:R-:W-:Y:S02]  /*25a0*/  UIMAD.WIDE.U32 UR10, UR4, UR8, URZ ;  /* 0x00000008040a72a5 */ /* 0x000fe4000f8e00ff */
[----:B------:R-:W-:-:S02]  /*25b0*/  UISETP.GE.OR UP0, UPT, UR5, UR12, UP0 ;  /* 0x0000000c0500728c */ /* 0x000fc40008706670 */
[----:B------:R-:W-:Y:S02]  /*25c0*/  UIMAD.WIDE.U32 UR14, UR5, UR8, URZ ;  /* 0x00000008050e72a5 */ /* 0x000fe4000f8e00ff */
[----:B------:R-:W-:Y:S01]  /*25d0*/  UIADD3 UR12, UPT, UPT, -UR5, URZ, URZ ;  /* 0x000000ff050c7290 */ /* 0x000fe2000fffe1ff */
[----:B------:R-:W-:Y:S01]  /*25e0*/  UMOV UR10, UR11 ;  /* 0x0000000b000a7c82 */ /* 0x000fe20008000000 */
[----:B------:R-:W-:Y:S02]  /*25f0*/  UIADD3 UR11, UPT, UPT, -UR4, URZ, URZ ;  /* 0x000000ff040b7290 */ /* 0x000fe4000fffe1ff */
[----:B------:R-:W-:-:S03]  /*2600*/  USHF.R.U32.HI UR10, URZ, UR9, UR10 ;  /* 0x00000009ff0a7299 */ /* 0x000fc6000801160a */
[----:B------:R-:W-:Y:S01]  /*2610*/  @!UP0 UMOV UR8, UR15 ;  /* 0x0000000f00088c82 */ /* 0x000fe20008000000 */
[----:B------:R-:W-:Y:S02]  /*2620*/  UIMAD UR11, UR18, UR11, UR31 ;  /* 0x0000000b120b72a4 */ /* 0x000fe4000f8e021f */
[----:B------:R-:W-:Y:S02]  /*2630*/  USEL UR10, UR4, UR10, !UP3 ;  /* 0x0000000a040a7287 */ /* 0x000fe4000d800000 */
[----:B------:R-:W-:Y:S02]  /*2640*/  @!UP0 USHF.R.U32.HI UR8, URZ, UR9, UR8 ;  /* 0x00000009ff088299 */ /* 0x000fe40008011608 */
[----:B------:R-:W-:Y:S02]  /*2650*/  UIADD3 UR9, UPT, UPT, -UR10, URZ, URZ ;  /* 0x000000ff0a097290 */ /* 0x000fe4000fffe1ff */
[----:B------:R-:W-:Y:S02]  /*2660*/  @!UP0 USEL UR8, UR5, UR8, !UP3 ;  /* 0x0000000805088287 */ /* 0x000fe4000d800000 */
[----:B------:R-:W-:-:S02]  /*2670*/  UIMAD UR9, UR40, UR9, UR4 ;  /* 0x00000009280972a4 */ /* 0x000fc4000f8e0204 */
[----:B------:R-:W-:Y:S02]  /*2680*/  @!UP0 UIADD3 UR10, UPT, UPT, UR10, -UR8, URZ ;  /* 0x800000080a0a8290 */ /* 0x000fe4000fffe0ff */
[----:B------:R-:W-:Y:S02]  /*2690*/  @!UP0 UIMAD UR8, UR9, UR7, UR8 ;  /* 0x00000007090882a4 */ /* 0x000fe4000f8e0208 */
[----:B------:R-:W-:Y:S02]  /*26a0*/  @!UP0 UIMAD UR4, UR40, UR10, UR5 ;  /* 0x0000000a280482a4 */ /* 0x000fe4000f8e0205 */
[----:B------:R-:W-:Y:S02]  /*26b0*/  UIMAD UR7, UR20, UR12, UR37 ;  /* 0x0000000c140772a4 */ /* 0x000fe4000f8e0225 */
[----:B------:R-:W-:Y:S01]  /*26c0*/  UIMAD UR31, UR4, UR18, UR11 ;  /* 0x00000012041f72a4 */ /* 0x000fe2000f8e020b */
[----:B------:R-:W-:Y:S02]  /*26d0*/  @!UP0 UMOV UR5, UR8 ;  /* 0x0000000800058c82 */ /* 0x000fe40008000000 */
[----:B------:R-:W-:-:S12]  /*26e0*/  UIMAD UR37, UR5, UR20, UR7 ;  /* 0x00000014052572a4 */ /* 0x000fd8000f8e0207 */
.L_x_40:
[----:B------:R-:W2:Y:S02]  /*26f0*/  LDCU UR4, c[0x0][0xb30] ;  /* 0x00016600ff0477ac */ /* 0x000ea40008000800 */
[----:B--2---:R-:W-:-:S09]  /*2700*/  UISETP.NE.AND UP0, UPT, UR4, 0x1, UPT ;  /* 0x000000010400788c */ /* 0x004fd2000bf05270 */
[----:B------:R-:W-:Y:S05]  /*2710*/  BRA.U UP0, `(.L_x_41) ;  /* 0x0000000100447547 */ /* 0x000fea000b800000 */
[----:B------:R-:W2:Y:S01]  /*2720*/  LDCU.128 UR16, c[0x0][0xb10] ;  /* 0x00016200ff1077ac */ /* 0x000ea20008000c00 */
[----:B------:R-:W3:Y:S01]  /*2730*/  LDCU UR10, c[0x0][0xb0c] ;  /* 0x00016180ff0a77ac */ /* 0x000ee20008000800 */
[----:B------:R-:W4:Y:S01]  /*2740*/  LDCU UR7, c[0x0][0xb20] ;  /* 0x00016400ff0777ac */ /* 0x000f220008000800 */
[----:B--2---:R-:W-:Y:S02]  /*2750*/  UIMAD.WIDE.U32 UR8, UR37, UR16, URZ ;  /* 0x00000010250872a5 */ /* 0x004fe4000f8e00ff */
[----:B------:R-:W-:Y:S02]  /*2760*/  UIMAD.WIDE.U32 UR4, UR31, UR19, URZ ;  /* 0x000000131f0472a5 */ /* 0x000fe4000f8e00ff */
[----:B---3--:R-:W-:Y:S02]  /*2770*/  UISETP.NE.AND UP2, UPT, UR10, 0x1, UPT ;  /* 0x000000010a00788c */ /* 0x008fe4000bf45270 */
[----:B------:R-:W-:Y:S01]  /*2780*/  UISETP.NE.AND UP0, UPT, UR18, 0x1, UPT ;  /* 0x000000011200788c */ /* 0x000fe2000bf05270 */
[----:B------:R-:W-:-:S02]  /*2790*/  UMOV UR8, UR9 ;  /* 0x0000000900087c82 */ /* 0x000fc40008000000 */
[----:B------:R-:W-:Y:S01]  /*27a0*/  UMOV UR4, UR5 ;  /* 0x0000000500047c82 */ /* 0x000fe20008000000 */
[----:B------:R-:W-:Y:S02]  /*27b0*/  USHF.R.U32.HI UR17, URZ, UR17, UR8 ;  /* 0x00000011ff117299 */ /* 0x000fe40008011608 */
[----:B----4-:R-:W-:Y:S02]  /*27c0*/  USHF.R.U32.HI UR4, URZ, UR7, UR4 ;  /* 0x00000007ff047299 */ /* 0x010fe40008011604 */
[----:B------:R-:W-:Y:S02]  /*27d0*/  USEL UR5, UR37, UR17, !UP2 ;  /* 0x0000001125057287 */ /* 0x000fe4000d000000 */
[----:B------:R-:W-:-:S04]  /*27e0*/  USEL UR4, UR31, UR4, !UP0 ;  /* 0x000000041f047287 */ /* 0x000fc8000c000000 */
[----:B------:R-:W-:Y:S02]  /*27f0*/  UIADD3 UR7, UPT, UPT, UR5, -UR4, URZ ;  /* 0x8000000405077290 */ /* 0x000fe4000fffe0ff */
[----:B------:R-:W-:Y:S02]  /*2800*/  UIADD3 UR4, UPT, UPT, -UR5, UR4, URZ ;  /* 0x0000000405047290 */ /* 0x000fe4000fffe1ff */
[----:B------:R-:W-:Y:S02]  /*2810*/  UIMAD UR31, UR7, UR18, UR31 ;  /* 0x00000012071f72a4 */ /* 0x000fe4000f8e021f */
[----:B------:R-:W-:-:S12]  /*2820*/  UIMAD UR37, UR4, UR10, UR37 ;  /* 0x0000000a042572a4 */ /* 0x000fd8000f8e0225 */
.L_x_41:
[----:B------:R-:W-:Y:S01]  /*2830*/  VIADD R11, R11, 0x1 ;  /* 0x000000010b0b7836 */ /* 0x000fe20000000000 */
[----:B------:R-:W-:Y:S01]  /*2840*/  PLOP3.LUT P1, PT, PT, PT, PT, 0x80, 0x8 ;  /* 0x000000000008781c */ /* 0x000fe20003f2f070 */
[----:B------:R-:W-:Y:S02]  /*2850*/  UIADD3 UR46, UPT, UPT, UR37, UR58, URZ ;  /* 0x0000003a252e7290 */ /* 0x000fe4000fffe0ff */
[----:B------:R-:W-:Y:S01]  /*2860*/  UIADD3 UR45, UPT, UPT, UR31, UR55, URZ ;  /* 0x000000371f2d7290 */ /* 0x000fe2000fffe0ff */
[----:B------:R-:W-:-:S04]  /*2870*/  ISETP.NE.AND P0, PT, R11, 0x2, PT ;  /* 0x000000020b00780c */ /* 0x000fc80003f05270 */
[----:B-1----:R-:W-:Y:S02]  /*2880*/  SEL R0, RZ, 0x1, P0 ;  /* 0x00000001ff007807 */ /* 0x002fe40000000000 */
[----:B------:R-:W-:Y:S02]  /*2890*/  SEL R11, R11, RZ, P0 ;  /* 0x000000ff0b0b7207 */ /* 0x000fe40000000000 */
[----:B------:R-:W-:Y:S01]  /*28a0*/  LOP3.LUT R10, R10, R0, RZ, 0x3c, !PT ;  /* 0x000000000a0a7212 */ /* 0x000fe200078e3cff */
[----:B------:R-:W-:Y:S06]  /*28b0*/  BRA.U UP1, `(.L_x_42) ;  /* 0xfffffff101447547 */ /* 0x000fec000b83ffff */
[----:B------:R-:W-:Y:S01]  /*28c0*/  UIADD3 UR13, UPT, UPT, UR13, 0x20, URZ ;  /* 0x000000200d0d7890 */ /* 0x000fe2000fffe0ff */
[----:B------:R-:W-:-:S03]  /*28d0*/  SHF.L.U32 R2, R12, 0x1f, RZ ;  /* 0x0000001f0c027819 */ /* 0x000fc600000006ff */
[----:B------:R-:W-:-:S09]  /*28e0*/  ULEA UR4, UR6, UR13, 0x3 ;  /* 0x0000000d06047291 */ /* 0x000fd2000f8e18ff */
[----:B------:R-:W1:Y:S02]  /*28f0*/  SYNCS.PHASECHK.TRANS64.TRYWAIT P0, [UR4], R2 ;  /* 0x00000002ff0075a7 */ /* 0x000e640008001104 */
[----:B-1----:R-:W-:Y:S05]  /*2900*/  @!P0 BRA `(.L_x_43) ;  /* 0x0000004400488947 */ /* 0x002fea0003800000 */
.L_x_118:
[----:B------:R-:W-:-:S04]  /*2910*/  UIADD3 UR4, UPT, UPT, UR6, 0x1, URZ ;  /* 0x0000000106047890 */ /* 0x000fc8000fffe0ff */
[----:B------:R-:W-:-:S04]  /*2920*/  UISETP.NE.AND UP0, UPT, UR4, 0x4, UPT ;  /* 0x000000040400788c */ /* 0x000fc8000bf05270 */
[----:B------:R-:W-:Y:S02]  /*2930*/  USEL UR6, URZ, 0x1, UP0 ;  /* 0x00000001ff067887 */ /* 0x000fe40008000000 */
[----:B------:R-:W-:-:S04]  /*2940*/  USEL UR4, UR4, URZ, UP0 ;  /* 0x000000ff04047287 */ /* 0x000fc80008000000 */
[----:B------:R-:W-:Y:S01]  /*2950*/  ULEA UR5, UR4, UR13, 0x3 ;  /* 0x0000000d04057291 */ /* 0x000fe2000f8e18ff */
[----:B-1----:R-:W-:-:S04]  /*2960*/  LOP3.LUT R2, R12, UR6, RZ, 0x3c, !PT ;  /* 0x000000060c027c12 */ /* 0x002fc8000f8e3cff */
[----:B------:R-:W-:-:S04]  /*2970*/  SHF.L.U32 R3, R2, 0x1f, RZ ;  /* 0x0000001f02037819 */ /* 0x000fc800000006ff */
[----:B------:R-:W1:Y:S02]  /*2980*/  SYNCS.PHASECHK.TRANS64.TRYWAIT P0, [UR5], R3 ;  /* 0x00000003ff0075a7 */ /* 0x000e640008001105 */
[----:B-1----:R-:W-:Y:S05]  /*2990*/  @!P0 BRA `(.L_x_44) ;  /* 0x00000044003c8947 */ /* 0x002fea0003800000 */
.L_x_120:
[----:B------:R-:W-:-:S04]  /*29a0*/  UIADD3 UR4, UPT, UPT, UR4, 0x1, URZ ;  /* 0x0000000104047890 */ /* 0x000fc8000fffe0ff */
[----:B------:R-:W-:-:S04]  /*29b0*/  UISETP.NE.AND UP0, UPT, UR4, 0x4, UPT ;  /* 0x000000040400788c */ /* 0x000fc8000bf05270 */
[----:B------:R-:W-:Y:S02]  /*29c0*/  USEL UR6, URZ, 0x1, UP0 ;  /* 0x00000001ff067887 */ /* 0x000fe40008000000 */
[----:B------:R-:W-:-:S04]  /*29d0*/  USEL UR4, UR4, URZ, UP0 ;  /* 0x000000ff04047287 */ /* 0x000fc80008000000 */
[----:B------:R-:W-:Y:S01]  /*29e0*/  ULEA UR5, UR4, UR13, 0x3 ;  /* 0x0000000d04057291 */ /* 0x000fe2000f8e18ff */
[----:B------:R-:W-:-:S04]  /*29f0*/  LOP3.LUT R2, R2, UR6, RZ, 0x3c, !PT ;  /* 0x0000000602027c12 */ /* 0x000fc8000f8e3cff */
[----:B-1----:R-:W-:-:S04]  /*2a00*/  SHF.L.U32 R3, R2, 0x1f, RZ ;  /* 0x0000001f02037819 */ /* 0x002fc800000006ff */
[----:B------:R-:W1:Y:S02]  /*2a10*/  SYNCS.PHASECHK.TRANS64.TRYWAIT P0, [UR5], R3 ;  /* 0x00000003ff0075a7 */ /* 0x000e640008001105 */
[----:B-1----:R-:W-:Y:S05]  /*2a20*/  @!P0 BRA `(.L_x_45) ;  /* 0x0000004400308947 */ /* 0x002fea0003800000 */
.L_x_122:
[----:B------:R-:W-:-:S04]  /*2a30*/  UIADD3 UR4, UPT, UPT, UR4, 0x1, URZ ;  /* 0x0000000104047890 */ /* 0x000fc8000fffe0ff */
[----:B------:R-:W-:-:S04]  /*2a40*/  UISETP.NE.AND UP0, UPT, UR4, 0x4, UPT ;  /* 0x000000040400788c */ /* 0x000fc8000bf05270 */
[----:B------:R-:W-:Y:S02]  /*2a50*/  USEL UR5, URZ, 0x1, UP0 ;  /* 0x00000001ff057887 */ /* 0x000fe40008000000 */
[----:B------:R-:W-:-:S04]  /*2a60*/  USEL UR4, UR4, URZ, UP0 ;  /* 0x000000ff04047287 */ /* 0x000fc80008000000 */
[----:B------:R-:W-:Y:S01]  /*2a70*/  ULEA UR4, UR4, UR13, 0x3 ;  /* 0x0000000d04047291 */ /* 0x000fe2000f8e18ff */
[----:B------:R-:W-:-:S04]  /*2a80*/  LOP3.LUT R2, R2, UR5, RZ, 0x3c, !PT ;  /* 0x0000000502027c12 */ /* 0x000fc8000f8e3cff */
[----:B------:R-:W-:Y:S01]  /*2a90*/  SHF.L.U32 R2, R2, 0x1f, RZ ;  /* 0x0000001f02027819 */ /* 0x000fe200000006ff */
[----:B-1----:R-:W-:-:S07]  /*2aa0*/  IMAD.U32 R0, RZ, RZ, UR4 ;  /* 0x00000004ff007e24 */ /* 0x002fce000f8e00ff */
.L_x_46:
[----:B-1----:R1:W2:Y:S02]  /*2ab0*/  SYNCS.PHASECHK.TRANS64.TRYWAIT P0, [R0+URZ], R2 ;  /* 0x00000002000075a7 */ /* 0x0022a400080011ff */
[----:B--2---:R-:W-:Y:S05]  /*2ac0*/  @!P0 NANOSLEEP.SYNCS 0x989680 ;  /* 0x009896800000895d */ /* 0x004fea0003900000 */
[----:B------:R-:W2:Y:S02]  /*2ad0*/  @!P0 SYNCS.PHASECHK.TRANS64 P0, [R0+URZ], R2 ;  /* 0x00000002000085a7 */ /* 0x000ea400080010ff */
[----:B--2---:R-:W-:Y:S05]  /*2ae0*/  @P0 EXIT ;  /* 0x000000000000094d */ /* 0x004fea0003800000 */
[----:B------:R-:W-:Y:S05]  /*2af0*/  BRA `(.L_x_46) ;  /* 0xfffffffc00ec7947 */ /* 0x000fea000383ffff */
.L_x_22:
[----:B------:R-:W1:Y:S02]  /*2b00*/  S2UR UR4, SR_CgaCtaId ;  /* 0x00000000000479c3 */ /* 0x000e640000008800 */
[----:B-1----:R-:W-:-:S04]  /*2b10*/  UISETP.NE.AND UP0, UPT, UR4, URZ, UPT ;  /* 0x000000ff0400728c */ /* 0x002fc8000bf05270 */
[----:B------:R-:W-:-:S09]  /*2b20*/  UISETP.NE.OR UP0, UPT, UR13, 0x1, UP0 ;  /* 0x000000010d00788c */ /* 0x000fd20008705670 */
[----:B------:R-:W-:Y:S05]  /*2b30*/  BRA.U UP0, `(.L_x_47) ;  /* 0x00000005004c7547 */ /* 0x000fea000b800000 */
[----:B------:R-:W1:Y:S01]  /*2b40*/  S2UR UR5, SR_CgaCtaId ;  /* 0x00000000000579c3 */ /* 0x000e620000008800 */
[----:B------:R-:W-:Y:S01]  /*2b50*/  UMOV UR4, 0x400 ;  /* 0x0000040000047882 */ /* 0x000fe20000000000 */
[----:B------:R-:W-:Y:S01]  /*2b60*/  ISETP.GE.U32.AND P2, PT, R0, 0x4, PT ;  /* 0x000000040000780c */ /* 0x000fe20003f46070 */
[----:B------:R-:W-:Y:S01]  /*2b70*/  IMAD.MOV.U32 R12, RZ, RZ, 0x1 ;  /* 0x00000001ff0c7424 */ /* 0x000fe200078e00ff */
[----:B------:R-:W-:Y:S02]  /*2b80*/  CS2R R10, SRZ ;  /* 0x00000000000a7805 */ /* 0x000fe4000001ff00 */
[----:B------:R-:W-:Y:S01]  /*2b90*/  CS2R R8, SRZ ;  /* 0x0000000000087805 */ /* 0x000fe2000001ff00 */
[----:B-1----:R-:W-:-:S03]  /*2ba0*/  ULEA UR6, UR5, UR4, 0x18 ;  /* 0x0000000405067291 */ /* 0x002fc6000f8ec0ff */
[----:B------:R-:W-:-:S09]  /*2bb0*/  UMOV UR5, URZ ;  /* 0x000000ff00057c82 */ /* 0x000fd20008000000 */
.L_x_51:
[----:B------:R-:W-:Y:S02]  /*2bc0*/  LEA R2, R8, UR6, 0x3 ;  /* 0x0000000608027c11 */ /* 0x000fe4000f8e18ff */
[----:B------:R-:W-:-:S03]  /*2bd0*/  SHF.L.U32 R4, R9, 0x1f, RZ ;  /* 0x0000001f09047819 */ /* 0x000fc600000006ff */
[----:B------:R-:W-:Y:S01]  /*2be0*/  VIADD R5, R2, 0xd0 ;  /* 0x000000d002057836 */ /* 0x000fe20000000000 */
[----:B------:R-:W1:Y:S02]  /*2bf0*/  SYNCS.PHASECHK.TRANS64.TRYWAIT P0, [R2+URZ+0xc0], R4 ;  /* 0x0000c004020075a7 */ /* 0x000e6400080011ff */
[----:B-1----:R-:W-:Y:S05]  /*2c00*/  @!P0 BRA `(.L_x_48) ;  /* 0x0000004000d08947 */ /* 0x002fea0003800000 */
.L_x_123:
[----:B------:R-:W-:Y:S01]  /*2c10*/  ULEA UR4, UR5, UR6, 0x3 ;  /* 0x0000000605047291 */ /* 0x000fe2000f8e18ff */
[----:B-1----:R-:W-:Y:S01]  /*2c20*/  PRMT R2, RZ, 0x654, R5 ;  /* 0x00000654ff027816 */ /* 0x002fe20000000005 */
[----:B------:R-:W-:Y:S01]  /*2c30*/  @!P2 IMAD.MOV.U32 R4, RZ, RZ, 0x10 ;  /* 0x00000010ff04a424 */ /* 0x000fe200078e00ff */
[----:B------:R-:W-:Y:S01]  /*2c40*/  SHF.L.U32 R5, R12, 0x1f, RZ ;  /* 0x0000001f0c057819 */ /* 0x000fe200000006ff */
[----:B------:R-:W-:Y:S01]  /*2c50*/  UIADD3 UR7, UPT, UPT, UR4, 0x60, URZ ;  /* 0x0000006004077890 */ /* 0x000fe2000fffe0ff */
[----:B------:R1:W-:Y:S05]  /*2c60*/  SYNCS.ARRIVE.TRANS64.RED.A1T0 RZ, [R2+URZ], RZ ;  /* 0x000000ff02ff79a7 */ /* 0x0003ea00081004ff */
[----:B------:R-:W-:Y:S01]  /*2c70*/  IMAD.U32 R6, RZ, RZ, UR7 ;  /* 0x00000007ff067e24 */ /* 0x000fe2000f8e00ff */
[----:B------:R-:W2:Y:S04]  /*2c80*/  SYNCS.PHASECHK.TRANS64.TRYWAIT P0, [UR4+0x70], R5 ;  /* 0x00007005ff0075a7 */ /* 0x000ea80008001104 */
[----:B------:R-:W-:Y:S01]  /*2c90*/  PRMT R6, R0, 0x654, R6 ;  /* 0x0000065400067816 */ /* 0x000fe20000000006 */
[----:B-12---:R-:W-:Y:S06]  /*2ca0*/  @!P0 BRA `(.L_x_49) ;  /* 0x0000004000bc8947 */ /* 0x006fec0003800000 */
.L_x_125:
[----:B------:R-:W-:Y:S01]  /*2cb0*/  ULEA UR8, UR5, UR6, 0x4 ;  /* 0x0000000605087291 */ /* 0x000fe2000f8e20ff */
[----:B------:R-:W-:Y:S01]  /*2cc0*/  SEL R3, R6, R3, !P2 ;  /* 0x0000000306037207 */ /* 0x000fe20005000000 */
[----:B------:R-:W-:Y:S01]  /*2cd0*/  UIADD3 UR9, UPT, UPT, UR4, 0x60, URZ ;  /* 0x0000006004097890 */ /* 0x000fe2000fffe0ff */
[----:B-1----:R-:W-:Y:S01]  /*2ce0*/  LEA R2, R11, UR6, 0x3 ;  /* 0x000000060b027c11 */ /* 0x002fe2000f8e18ff */
[----:B------:R-:W-:Y:S01]  /*2cf0*/  UIADD3 UR8, UPT, UPT, UR8, 0xf0, URZ ;  /* 0x000000f008087890 */ /* 0x000fe2000fffe0ff */
[----:B------:R1:W-:Y:S01]  /*2d00*/  @!P2 SYNCS.ARRIVE.TRANS64.RED RZ, [R3+URZ], R4 ;  /* 0x0000000403ffa9a7 */ /* 0x0003e200080004ff */
[----:B------:R-:W-:Y:S01]  /*2d10*/  UIADD3 UR4, UPT, UPT, UR5, 0x1, URZ ;  /* 0x0000000105047890 */ /* 0x000fe2000fffe0ff */
[----:B------:R-:W-:-:S03]  /*2d20*/  VIADD R8, R8, 0x1 ;  /* 0x0000000108087836 */ /* 0x000fc60000000000 */
[----:B------:R-:W-:Y:S02]  /*2d30*/  UISETP.NE.AND UP0, UPT, UR4, 0x2, UPT ;  /* 0x000000020400788c */ /* 0x000fe4000bf05270 */
[----:B------:R-:W-:Y:S01]  /*2d40*/  ISETP.NE.AND P0, PT, R8, 0x2, PT ;  /* 0x000000020800780c */ /* 0x000fe20003f05270 */
[----:B------:R-:W-:Y:S06]  /*2d50*/  UGETNEXTWORKID.BROADCAST [UR8], [UR9] ;  /* 0x00000000080073ca */ /* 0x000fec0008000100 */
[----:B------:R-:W-:Y:S02]  /*2d60*/  USEL UR7, URZ, 0x1, UP0 ;  /* 0x00000001ff077887 */ /* 0x000fe40008000000 */
[----:B------:R-:W-:-:S04]  /*2d70*/  USEL UR5, UR4, URZ, UP0 ;  /* 0x000000ff04057287 */ /* 0x000fc80008000000 */
[----:B------:R-:W-:Y:S02]  /*2d80*/  LOP3.LUT R12, R12, UR7, RZ, 0x3c, !PT ;  /* 0x000000070c0c7c12 */ /* 0x000fe4000f8e3cff */
[----:B-1----:R-:W-:-:S04]  /*2d90*/  SHF.L.U32 R4, R10, 0x1f, RZ ;  /* 0x0000001f0a047819 */ /* 0x002fc800000006ff */
[----:B------:R-:W1:Y:S02]  /*2da0*/  SYNCS.PHASECHK.TRANS64.TRYWAIT P1, [R2+URZ+0x60], R4 ;  /* 0x00006004020075a7 */ /* 0x000e6400080211ff */
[----:B-1----:R-:W-:Y:S05]  /*2db0*/  @!P1 BRA `(.L_x_50) ;  /* 0x0000004000909947 */ /* 0x002fea0003800000 */
.L_x_126:
[C---:B-1----:R-:W-:Y:S01]  /*2dc0*/  LEA R4, R11.reuse, UR6, 0x4 ;  /* 0x000000060b047c11 */ /* 0x042fe2000f8e20ff */
[----:B------:R-:W-:Y:S01]  /*2dd0*/  VIADD R2, R2, 0x70 ;  /* 0x0000007002027836 */ /* 0x000fe20000000000 */
[----:B------:R-:W-:Y:S01]  /*2de0*/  SEL R8, R8, RZ, P0 ;  /* 0x000000ff08087207 */ /* 0x000fe20000000000 */
[----:B------:R-:W-:-:S03]  /*2df0*/  VIADD R11, R11, 0x1 ;  /* 0x000000010b0b7836 */ /* 0x000fc60000000000 */
[----:B------:R-:W1:Y:S01]  /*2e00*/  LDS.128 R4, [R4+0xf0] ;  /* 0x0000f00004047984 */ /* 0x000e620000000c00 */
[----:B------:R-:W-:Y:S02]  /*2e10*/  PRMT R2, RZ, 0x654, R2 ;  /* 0x00000654ff027816 */ /* 0x000fe40000000002 */
[C---:B------:R-:W-:Y:S01]  /*2e20*/  ISETP.NE.AND P1, PT, R11.reuse, 0x2, PT ;  /* 0x000000020b00780c */ /* 0x040fe20003f25270 */
[----:B------:R-:W-:Y:S01]  /*2e30*/  @!PT LDS RZ, [RZ] ;  /* 0x00000000fffff984 */ /* 0x000fe20000000800 */
[----:B------:R-:W-:Y:S01]  /*2e40*/  @!PT LDS RZ, [RZ] ;  /* 0x00000000fffff984 */ /* 0x000fe20000000800 */
[----:B------:R-:W-:Y:S01]  /*2e50*/  @!PT LDS RZ, [RZ] ;  /* 0x00000000fffff984 */ /* 0x000fe20000000800 */
[----:B------:R-:W-:Y:S01]  /*2e60*/  @!PT LDS RZ, [RZ] ;  /* 0x00000000fffff984 */ /* 0x000fe20000000800 */
[----:B------:R2:W-:Y:S06]  /*2e70*/  MEMBAR.ALL.CTA ;  /* 0x0000000000007992 */ /* 0x0005ec0000008000 */
[----:B--2---:R-:W2:Y:S01]  /*2e80*/  FENCE.VIEW.ASYNC.S ;  /* 0x00000000000073c6 */ /* 0x004ea20000000000 */
[----:B------:R-:W-:Y:S01]  /*2e90*/  SEL R11, R11, RZ, P1 ;  /* 0x000000ff0b0b7207 */ /* 0x000fe20000800000 */
[----:B--2---:R2:W-:Y:S01]  /*2ea0*/  SYNCS.ARRIVE.TRANS64.RED.A1T0 RZ, [R2+URZ], RZ ;  /* 0x000000ff02ff79a7 */ /* 0x0045e200081004ff */
[----:B-1----:R-:W-:-:S02]  /*2eb0*/  LOP3.LUT P3, RZ, R6, 0x1, RZ, 0xc0, !PT ;  /* 0x0000000106ff7812 */ /* 0x002fc4000786c0ff */
[----:B------:R-:W-:-:S04]  /*2ec0*/  SEL R4, RZ, 0x1, P1 ;  /* 0x00000001ff047807 */ /* 0x000fc80000800000 */
[----:B------:R-:W-:Y:S02]  /*2ed0*/  LOP3.LUT R10, R10, R4, RZ, 0x3c, !PT ;  /* 0x000000040a0a7212 */ /* 0x000fe400078e3cff */
[----:B--2---:R-:W-:-:S04]  /*2ee0*/  SEL R2, RZ, 0x1, P0 ;  /* 0x00000001ff027807 */ /* 0x004fc80000000000 */
[----:B------:R-:W-:Y:S01]  /*2ef0*/  LOP3.LUT R9, R9, R2, RZ, 0x3c, !PT ;  /* 0x0000000209097212 */ /* 0x000fe200078e3cff */
[----:B------:R-:W-:Y:S06]  /*2f00*/  @P3 BRA `(.L_x_51) ;  /* 0xfffffffc002c3947 */ /* 0x000fec000383ffff */
[----:B------:R-:W-:Y:S01]  /*2f10*/  ULEA UR4, UR5, UR6, 0x3 ;  /* 0x0000000605047291 */ /* 0x000fe2000f8e18ff */
[----:B------:R-:W-:-:S08]  /*2f20*/  SHF.L.U32 R2, R12, 0x1f, RZ ;  /* 0x0000001f0c027819 */ /* 0x000fd000000006ff */
[----:B------:R-:W1:Y:S02]  /*2f30*/  SYNCS.PHASECHK.TRANS64 P0, [UR4+0x70], R2 ;  /* 0x00007002ff0075a7 */ /* 0x000e640008001004 */
[----:B-1----:R-:W-:Y:S05]  /*2f40*/  @P0 BRA `(.L_x_52) ;  /* 0x0000000000080947 */ /* 0x002fea0003800000 */
[----:B------:R-:W1:Y:S02]  /*2f50*/  SYNCS.PHASECHK.TRANS64.TRYWAIT P0, [UR4+0x70], R2 ;  /* 0x00007002ff0075a7 */ /* 0x000e640008001104 */
[----:B-1----:R-:W-:Y:S05]  /*2f60*/  @!P0 BRA `(.L_x_53) ;  /* 0x0000004000388947 */ /* 0x002fea0003800000 */
.L_x_52:
[----:B------:R-:W-:-:S04]  /*2f70*/  UIADD3 UR7, UPT, UPT, UR5, 0x1, URZ ;  /* 0x0000000105077890 */ /* 0x000fc8000fffe0ff */
[----:B------:R-:W-:-:S04]  /*2f80*/  UISETP.NE.AND UP0, UPT, UR7, 0x2, UPT ;  /* 0x000000020700788c */ /* 0x000fc8000bf05270 */
[----:B------:R-:W-:Y:S02]  /*2f90*/  USEL UR8, URZ, 0x1, UP0 ;  /* 0x00000001ff087887 */ /* 0x000fe40008000000 */
[----:B------:R-:W-:-:S04]  /*2fa0*/  USEL UR7, UR7, URZ, UP0 ;  /* 0x000000ff07077287 */ /* 0x000fc80008000000 */
[----:B------:R-:W-:Y:S01]  /*2fb0*/  ULEA UR7, UR7, UR6, 0x3 ;  /* 0x0000000607077291 */ /* 0x000fe2000f8e18ff */
[----:B-1----:R-:W-:-:S04]  /*2fc0*/  LOP3.LUT R2, R12, UR8, RZ, 0x3c, !PT ;  /* 0x000000080c027c12 */ /* 0x002fc8000f8e3cff */
[----:B------:R-:W-:-:S04]  /*2fd0*/  SHF.L.U32 R0, R2, 0x1f, RZ ;  /* 0x0000001f02007819 */ /* 0x000fc800000006ff */
[----:B------:R-:W1:Y:S02]  /*2fe0*/  SYNCS.PHASECHK.TRANS64 P0, [UR7+0x70], R0 ;  /* 0x00007000ff0075a7 */ /* 0x000e640008001007 */
[----:B-1----:R-:W-:Y:S05]  /*2ff0*/  @P0 EXIT ;  /* 0x000000000000094d */ /* 0x002fea0003800000 */
[----:B------:R-:W-:Y:S02]  /*3000*/  SHF.L.U32 R2, R2, 0x1f, RZ ;  /* 0x0000001f02027819 */ /* 0x000fe400000006ff */
[----:B------:R-:W-:-:S07]  /*3010*/  MOV R0, UR7 ;  /* 0x0000000700007c02 */ /* 0x000fce0008000f00 */
.L_x_54:
[----:B-1----:R1:W2:Y:S02]  /*3020*/  SYNCS.PHASECHK.TRANS64.TRYWAIT P0, [R0+URZ+0x70], R2 ;  /* 0x00007002000075a7 */ /* 0x0022a400080011ff */
[----:B--2---:R-:W-:Y:S05]  /*3030*/  @!P0 NANOSLEEP.SYNCS 0x989680 ;  /* 0x009896800000895d */ /* 0x004fea0003900000 */
[----:B------:R-:W2:Y:S02]  /*3040*/  @!P0 SYNCS.PHASECHK.TRANS64 P0, [R0+URZ+0x70], R2 ;  /* 0x00007002000085a7 */ /* 0x000ea400080010ff */
[----:B--2---:R-:W-:Y:S05]  /*3050*/  @P0 EXIT ;  /* 0x000000000000094d */ /* 0x004fea0003800000 */
[----:B------:R-:W-:Y:S05]  /*3060*/  BRA `(.L_x_54) ;  /* 0xfffffffc00ec7947 */ /* 0x000fea000383ffff */
.L_x_47:
[----:B------:R-:W-:Y:S05]  /*3070*/  BRA.U UP4, `(.L_x_55) ;  /* 0x0000001104887547 */ /* 0x000fea000b800000 */
[----:B------:R-:W1:Y:S01]  /*3080*/  S2UR UR7, SR_CgaCtaId ;  /* 0x00000000000779c3 */ /* 0x000e620000008800 */
[----:B------:R-:W-:Y:S01]  /*3090*/  UMOV UR4, 0x40 ;  /* 0x0000004000047882 */ /* 0x000fe20000000000 */
[----:B------:R-:W-:Y:S01]  /*30a0*/  NOP ;  /* 0x0000000000007918 */ /* 0x000fe20000000000 */
[----:B------:R-:W-:Y:S01]  /*30b0*/  UMOV UR6, 0x400 ;  /* 0x0000040000067882 */ /* 0x000fe20000000000 */
[----:B-1----:R-:W-:Y:S02]  /*30c0*/  ULEA UR5, UR7, UR4, 0x18 ;  /* 0x0000000407057291 */ /* 0x002fe4000f8ec0ff */
[----:B------:R-:W-:-:S07]  /*30d0*/  ULEA UR6, UR7, UR6, 0x18 ;  /* 0x0000000607067291 */ /* 0x000fce000f8ec0ff */
[----:B------:R-:W1:Y:S02]  /*30e0*/  LDS.U8 R0, [UR5+0x1c] ;  /* 0x00001c05ff007984 */ /* 0x000e640008000000 */
[----:B-1----:R-:W-:-:S13]  /*30f0*/  ISETP.NE.AND P0, PT, R0, RZ, PT ;  /* 0x000000ff0000720c */ /* 0x002fda0003f05270 */
[----:B------:R-:W-:Y:S05]  /*3100*/  @P0 BRA `(.L_x_56) ;  /* 0x0000000400080947 */ /* 0x000fea0003800000 */
[----:B------:R-:W-:Y:S02]  /*3110*/  UISETP.NE.U32.AND UP1, UPT, UR27, 0x1, UPT ;  /* 0x000000011b00788c */ /* 0x000fe4000bf25070 */
[----:B------:R-:W-:-:S07]  /*3120*/  UIADD3 UR7, UPT, UPT, UR5, 0x8, URZ ;  /* 0x0000000805077890 */ /* 0x000fce000fffe0ff */
[----:B------:R-:W-:Y:S05]  /*3130*/  BRA.U !UP1, `(.L_x_57) ;  /* 0x00000001099c7547 */ /* 0x000fea000b800000 */
[----:B------:R-:W-:Y:S01]  /*3140*/  ELECT P0, URZ, PT ;  /* 0x0000000000ff782f */ /* 0x000fe20003800000 */
[----:B------:R-:W-:-:S12]  /*3150*/  BSSY B0, `(.L_x_57) ;  /* 0x0000025000007945 */ /* 0x000fd80003800000 */
[----:B------:R-:W-:Y:S05]  /*3160*/  @!P0 BRA `(.L_x_58) ;  /* 0x00000000008c8947 */ /* 0x000fea0003800000 */
[----:B------:R-:W-:-:S05]  /*3170*/  UMOV UR4, 0x10 ;  /* 0x0000001000047882 */ /* 0x000fca0000000000 */
[----:B------:R-:W-:Y:S04]  /*3180*/  DEPBAR.LE SB1, 0x36 ;  /* 0x00009d800000791a */ /* 0x000fe80000000000 */
[----:B------:R-:W1:Y:S02]  /*3190*/  UTCATOMSWS.2CTA.FIND_AND_SET.ALIGN UP0, UR4, UR4 ;  /* 0x00000004000475e3 */ /* 0x000e640008200800 */
[----:B-1----:R-:W-:Y:S01]  /*31a0*/  MOV R10, UR4 ;  /* 0x00000004000a7c02 */ /* 0x002fe20008000f00 */
[----:B------:R-:W-:Y:S06]  /*31b0*/  BRA.U UP0, `(.L_x_59) ;  /* 0x0000000100187547 */ /* 0x000fec000b800000 */
.L_x_60:
[----:B------:R-:W-:Y:S05]  /*31c0*/  NANOSLEEP 0x64 ;  /* 0x000000640000795d */ /* 0x000fea0003800000 */
[----:B------:R-:W-:-:S05]  /*31d0*/  UMOV UR4, 0x10 ;  /* 0x0000001000047882 */ /* 0x000fca0000000000 */
[----:B------:R-:W-:Y:S04]  /*31e0*/  DEPBAR.LE SB1, 0x36 ;  /* 0x00009d800000791a */ /* 0x000fe80000000000 */
[----:B------:R-:W1:Y:S02]  /*31f0*/  UTCATOMSWS.2CTA.FIND_AND_SET.ALIGN UP0, UR4, UR4 ;  /* 0x00000004000475e3 */ /* 0x000e640008200800 */
[----:B-1----:R-:W-:Y:S01]  /*3200*/  MOV R10, UR4 ;  /* 0x00000004000a7c02 */ /* 0x002fe20008000f00 */
[----:B------:R-:W-:Y:S05]  /*3210*/  BRA.U !UP0, `(.L_x_60) ;  /* 0xfffffffd08e87547 */ /* 0x000fea000b83ffff */
.L_x_59:
[----:B------:R-:W1:Y:S01]  /*3220*/  LDS R6, [UR5+0x10] ;  /* 0x00001005ff067984 */ /* 0x000e620008000800 */
[----:B------:R-:W-:Y:S01]  /*3230*/  IMAD.U32 R0, RZ, RZ, UR6 ;  /* 0x00000006ff007e24 */ /* 0x000fe2000f8e00ff */
[----:B------:R-:W-:-:S03]  /*3240*/  MOV R4, UR29 ;  /* 0x0000001d00047c02 */ /* 0x000fc60008000f00 */
[----:B------:R-:W-:Y:S01]  /*3250*/  VIADD R0, R0, 0x110 ;  /* 0x0000011000007836 */ /* 0x000fe20000000000 */
[----:B-1----:R-:W-:-:S04]  /*3260*/  SHF.L.U32 R6, R6, 0x1f, RZ ;  /* 0x0000001f06067819 */ /* 0x002fc800000006ff */
[----:B------:R-:W1:Y:S02]  /*3270*/  SYNCS.PHASECHK.TRANS64.TRYWAIT P0, [UR5+0x8], R6 ;  /* 0x00000806ff0075a7 */ /* 0x000e640008001105 */
[----:B-1----:R-:W-:Y:S05]  /*3280*/  @P0 BRA `(.L_x_61) ;  /* 0x0000000000080947 */ /* 0x002fea0003800000 */
[----:B------:R-:W1:Y:S02]  /*3290*/  SYNCS.PHASECHK.TRANS64.TRYWAIT P0, [UR5+0x8], R6 ;  /* 0x00000806ff0075a7 */ /* 0x000e640008001105 */
[----:B-1----:R-:W-:Y:S05]  /*32a0*/  @!P0 BRA `(.L_x_62) ;  /* 0x0000003c00808947 */ /* 0x002fea0003800000 */
.L_x_61:
[----:B------:R-:W-:Y:S01]  /*32b0*/  PRMT R4, R4, 0x654, R0 ;  /* 0x0000065404047816 */ /* 0x000fe20000000000 */
[----:B------:R-:W-:Y:S01]  /*32c0*/  HFMA2 R0, -RZ, RZ, 0, 5.9604644775390625e-08 ;  /* 0x00000001ff007431 */ /* 0x000fe200000001ff */
[----:B------:R-:W-:Y:S01]  /*32d0*/  UPRMT UR4, UR29, 0x654, UR7 ;  /* 0x000006541d047896 */ /* 0x000fe20008000007 */
[----:B------:R-:W-:Y:S02]  /*32e0*/  IMAD.MOV.U32 R8, RZ, RZ, 0xffff ;  /* 0x0000ffffff087424 */ /* 0x000fe400078e00ff */
[----:B-1----:R-:W-:Y:S02]  /*32f0*/  IMAD.MOV.U32 R6, RZ, RZ, 0x4 ;  /* 0x00000004ff067424 */ /* 0x002fe400078e00ff */
[----:B------:R-:W-:Y:S01]  /*3300*/  IMAD.SHL.U32 R9, R10, 0x20, RZ ;  /* 0x000000200a097824 */ /* 0x000fe200078e00ff */
[----:B------:R-:W-:Y:S02]  /*3310*/  MOV R5, UR4 ;  /* 0x0000000400057c02 */ /* 0x000fe40008000f00 */
[-C--:B------:R-:W-:Y:S01]  /*3320*/  SHF.L.U32 R8, R8, R10.reuse, RZ ;  /* 0x0000000a08087219 */ /* 0x080fe200000006ff */
[----:B------:R1:W-:Y:S01]  /*3330*/  SYNCS.ARRIVE.TRANS64.RED RZ, [UR4], R6 ;  /* 0x00000006ffff79a7 */ /* 0x0003e20008000404 */
[----:B------:R-:W-:Y:S01]  /*3340*/  SHF.L.U32 R7, R0, R10, RZ ;  /* 0x0000000a00077219 */ /* 0x000fe200000006ff */
[----:B------:R1:W-:Y:S04]  /*3350*/  STS [UR6+0x110], R9 ;  /* 0x00011009ff007988 */ /* 0x0003e80008000806 */
[----:B------:R1:W-:Y:S04]  /*3360*/  STAS [R4.64], R10 ;  /* 0x0000000a04007dbd */ /* 0x0003e8000c0008ff */
[----:B------:R1:W-:Y:S04]  /*3370*/  ATOMS.OR RZ, [UR5+0x14], R8 ;  /* 0x00001408ffff798c */ /* 0x0003e8000b000005 */
[----:B------:R1:W-:Y:S04]  /*3380*/  ATOMS.OR RZ, [UR5+0x18], R7 ;  /* 0x00001807ffff798c */ /* 0x0003e8000b000005 */
[----:B------:R1:W-:Y:S02]  /*3390*/  ATOMS.XOR RZ, [UR5+0x10], R0 ;  /* 0x00001000ffff798c */ /* 0x0003e4000b800005 */
.L_x_58:
[----:B------:R-:W-:Y:S05]  /*33a0*/  BSYNC B0 ;  /* 0x0000000000007941 */ /* 0x000fea0003800000 */
.L_x_57:
[----:B------:R-:W-:Y:S05]  /*33b0*/  BRA.U UP1, `(.L_x_63) ;  /* 0x00000001016c7547 */ /* 0x000fea000b800000 */
[----:B------:R-:W-:-:S03]  /*33c0*/  UMOV UR4, 0xffffffff ;  /* 0xffffffff00047882 */ /* 0x000fc60000000000 */
[----:B------:R-:W-:Y:S05]  /*33d0*/  BRA.DIV UR4, `(.L_x_64) ;  /* 0x0000003e044c7947 */ /* 0x000fea000b800000 */
[----:B------:R-:W-:-:S13]  /*33e0*/  ELECT P0, URZ, PT ;  /* 0x0000000000ff782f */ /* 0x000fda0003800000 */
.L_x_130:
[----:B------:R-:W-:Y:S05]  /*33f0*/  @!P0 BRA `(.L_x_63) ;  /* 0x00000000005c8947 */ /* 0x000fea0003800000 */
[----:B-1----:R-:W1:Y:S02]  /*3400*/  LDS R4, [UR5+0x10] ;  /* 0x00001005ff047984 */ /* 0x002e640008000800 */
[----:B-1----:R-:W-:-:S04]  /*3410*/  SHF.L.U32 R4, R4, 0x1f, RZ ;  /* 0x0000001f04047819 */ /* 0x002fc800000006ff */
[----:B------:R-:W1:Y:S02]  /*3420*/  SYNCS.PHASECHK.TRANS64.TRYWAIT P0, [UR5+0x8], R4 ;  /* 0x00000804ff0075a7 */ /* 0x000e640008001105 */
[----:B-1----:R-:W-:Y:S05]  /*3430*/  @P0 BRA `(.L_x_65) ;  /* 0x0000000000080947 */ /* 0x002fea0003800000 */
[----:B------:R-:W1:Y:S02]  /*3440*/  SYNCS.PHASECHK.TRANS64.TRYWAIT P0, [UR5+0x8], R4 ;  /* 0x00000804ff0075a7 */ /* 0x000e640008001105 */
[----:B-1----:R-:W-:Y:S05]  /*3450*/  @!P0 BRA `(.L_x_66) ;  /* 0x0000003c00508947 */ /* 0x002fea0003800000 */
.L_x_65:
[----:B------:R-:W2:Y:S01]  /*3460*/  LDS R6, [UR6+0x110] ;  /* 0x00011006ff067984 */ /* 0x000ea20008000800 */
[----:B-1----:R-:W-:Y:S02]  /*3470*/  HFMA2 R0, -RZ, RZ, 0, 5.9604644775390625e-08 ;  /* 0x00000001ff007431 */ /* 0x002fe400000001ff */
[----:B------:R-:W-:Y:S01]  /*3480*/  IMAD.MOV.U32 R4, RZ, RZ, 0xffff ;  /* 0x0000ffffff047424 */ /* 0x000fe200078e00ff */
[----:B------:R-:W-:Y:S01]  /*3490*/  UPRMT UR4, UR29, 0x654, UR7 ;  /* 0x000006541d047896 */ /* 0x000fe20008000007 */
[----:B--2---:R-:W-:-:S03]  /*34a0*/  IMAD.SHL.U32 R5, R6, 0x20, RZ ;  /* 0x0000002006057824 */ /* 0x004fc600078e00ff */
[-C--:B------:R-:W-:Y:S02]  /*34b0*/  SHF.L.U32 R4, R4, R6.reuse, RZ ;  /* 0x0000000604047219 */ /* 0x080fe400000006ff */
[----:B------:R-:W-:Y:S01]  /*34c0*/  SHF.L.U32 R6, R0, R6, RZ ;  /* 0x0000000600067219 */ /* 0x000fe200000006ff */
[----:B------:R2:W-:Y:S04]  /*34d0*/  STS [UR6+0x110], R5 ;  /* 0x00011005ff007988 */ /* 0x0005e80008000806 */
[----:B------:R2:W-:Y:S04]  /*34e0*/  ATOMS.OR RZ, [UR5+0x14], R4 ;  /* 0x00001404ffff798c */ /* 0x0005e8000b000005 */
[----:B------:R2:W-:Y:S01]  /*34f0*/  ATOMS.OR RZ, [UR5+0x18], R6 ;  /* 0x00001806ffff798c */ /* 0x0005e2000b000005 */
[----:B------:R-:W-:Y:S03]  /*3500*/  SYNCS.ARRIVE.TRANS64.RED.A1T0 RZ, [UR4], RZ ;  /* 0x000000ffffff79a7 */ /* 0x000fe60008100404 */
[----:B------:R2:W-:Y:S01]  /*3510*/  ATOMS.XOR RZ, [UR5+0x10], R0 ;  /* 0x00001000ffff798c */ /* 0x0005e2000b800005 */
[----:B------:R-:W-:Y:S05]  /*3520*/  BRA `(.L_x_63) ;  /* 0x0000000000107947 */ /* 0x000fea0003800000 */
.L_x_56:
[----:B------:R-:W-:Y:S02]  /*3530*/  MOV R0, 0xffffffff ;  /* 0xffffffff00007802 */ /* 0x000fe40000000f00 */
[----:B------:R-:W-:-:S03]  /*3540*/  MOV R4, 0x3570 ;  /* 0x0000357000047802 */ /* 0x000fc60000000f00 */
[----:B------:R1:W-:Y:S04]  /*3550*/  STS [UR6+0x110], R0 ;  /* 0x00011000ff007988 */ /* 0x0003e80008000806 */
[----:B-1---5:R-:W-:Y:S05]  /*3560*/  CALL.REL.NOINC `($__internal_1_$__cuda_sm10x_tcgen05_guardrail_trap_phase_invalid_during_alloc) ;  /* 0x0000004000587944 */ /* 0x022fea0003c00000 */
.L_x_63:
[----:B------:R-:W-:Y:S05]  /*3570*/  WARPSYNC.ALL ;  /* 0x0000000000007948 */ /* 0x000fea0003800000 */
[----:B------:R-:W3:Y:S01]  /*3580*/  S2UR UR4, SR_CgaCtaId ;  /* 0x00000000000479c3 */ /* 0x000ee20000008800 */
[----:B------:R-:W-:Y:S01]  /*3590*/  UMOV UR13, 0x400 ;  /* 0x00000400000d7882 */ /* 0x000fe20000000000 */
[----:B------:R-:W-:-:S06]  /*35a0*/  NOP ;  /* 0x0000000000007918 */ /* 0x000fcc0000000000 */
[----:B------:R-:W-:Y:S06]  /*35b0*/  BAR.ARV 0x6, 0xa0 ;  /* 0x0182800000007b1d */ /* 0x000fec0000002000 */
[----:B------:R-:W4:Y:S01]  /*35c0*/  LDCU UR6, c[0x0][0x38c] ;  /* 0x00007180ff0677ac */ /* 0x000f220008000800 */
[----:B------:R-:W-:Y:S01]  /*35d0*/  LOP3.LUT R3, R3, 0xffff, RZ, 0xc0, !PT ;  /* 0x0000ffff03037812 */ /* 0x000fe200078ec0ff */
[----:B-1----:R-:W-:Y:S01]  /*35e0*/  IMAD.MOV.U32 R9, RZ, RZ, 0x1 ;  /* 0x00000001ff097424 */ /* 0x002fe200078e00ff */
[----:B------:R-:W-:Y:S01]  /*35f0*/  LOP3.LUT R2, R2, 0xffff, RZ, 0xc0, !PT ;  /* 0x0000ffff02027812 */ /* 0x000fe200078ec0ff */
[----:B------:R-:W-:Y:S01]  /*3600*/  IMAD.MOV.U32 R8, RZ, RZ, RZ ;  /* 0x000000ffff087224 */ /* 0x000fe200078e00ff */
[----:B------:R-:W-:Y:S01]  /*3610*/  R2UR UR16, R3 ;  /* 0x00000000031072ca */ /* 0x000fe200000e0000 */
[----:B------:R-:W-:Y:S01]  /*3620*/  UMOV UR20, URZ ;  /* 0x000000ff00147c82 */ /* 0x000fe20008000000 */
[----:B------:R-:W-:-:S02]  /*3630*/  R2UR UR24, R2 ;  /* 0x00000000021872ca */ /* 0x000fc400000e0000 */
[----:B------:R-:W-:Y:S01]  /*3640*/  CS2R R2, SRZ ;  /* 0x0000000000027805 */ /* 0x000fe2000001ff00 */
[----:B------:R-:W-:Y:S01]  /*3650*/  UMOV UR10, URZ ;  /* 0x000000ff000a7c82 */ /* 0x000fe20008000000 */
[----:B---3--:R-:W-:Y:S02]  /*3660*/  ULEA UR13, UR4, UR13, 0x18 ;  /* 0x0000000d040d7291 */ /* 0x008fe4000f8ec0ff */
[----:B------:R-:W-:Y:S02]  /*3670*/  UISETP.NE.AND UP3, UPT, UR27, URZ, UPT ;  /* 0x000000ff1b00728c */ /* 0x000fe4000bf65270 */
[----:B------:R-:W-:Y:S02]  /*3680*/  UIADD3 UR5, UPT, UPT, UR13, 0x2400, URZ ;  /* 0x000024000d057890 */ /* 0x000fe4000fffe0ff */
[----:B------:R-:W-:Y:S02]  /*3690*/  UIADD3 UR4, UPT, UPT, UR13, 0x4400, URZ ;  /* 0x000044000d047890 */ /* 0x000fe4000fffe0ff */
[----:B----4-:R-:W-:Y:S01]  /*36a0*/  UIADD3 UR6, UPT, UPT, UR6, 0x1f, URZ ;  /* 0x0000001f06067890 */ /* 0x010fe2000fffe0ff */
[----:B--2---:R-:W1:Y:S01]  /*36b0*/  LDS R0, [UR13+0x110] ;  /* 0x0001100dff007984 */ /* 0x004e620008000800 */
[----:B------:R-:W-:-:S02]  /*36c0*/  USHF.R.U32.HI UR5, URZ, 0x4, UR5 ;  /* 0x00000004ff057899 */ /* 0x000fc40008011605 */
[----:B------:R-:W-:Y:S02]  /*36d0*/  USHF.R.S32.HI UR21, URZ, 0x1f, UR6 ;  /* 0x0000001fff157899 */ /* 0x000fe40008011406 */
[----:B------:R-:W-:Y:S02]  /*36e0*/  USHF.R.U32.HI UR4, URZ, 0x4, UR4 ;  /* 0x00000004ff047899 */ /* 0x000fe40008011604 */
[----:B------:R-:W-:Y:S02]  /*36f0*/  ULEA.HI UR21, UR21, UR6, URZ, 0x5 ;  /* 0x0000000615157291 */ /* 0x000fe4000f8f28ff */
[----:B------:R-:W-:Y:S02]  /*3700*/  ULOP3.LUT UR5, UR5, 0x3fff, URZ, 0xc0, !UPT ;  /* 0x00003fff05057892 */ /* 0x000fe4000f8ec0ff */
[----:B------:R-:W-:Y:S02]  /*3710*/  USHF.R.S32.HI UR21, URZ, 0x5, UR21 ;  /* 0x00000005ff157899 */ /* 0x000fe40008011415 */
[----:B------:R-:W-:-:S02]  /*3720*/  ULOP3.LUT UR18, UR4, 0x3fff, URZ, 0xc0, !UPT ;  /* 0x00003fff04127892 */ /* 0x000fc4000f8ec0ff */
[----:B------:R-:W-:Y:S02]  /*3730*/  UISETP.LT.AND UP0, UPT, UR21, 0x1, UPT ;  /* 0x000000011500788c */ /* 0x000fe4000bf01270 */
[----:B------:R-:W-:Y:S02]  /*3740*/  ULOP3.LUT UR17, UR5, 0x10000, URZ, 0xfc, !UPT ;  /* 0x0001000005117892 */ /* 0x000fe4000f8efcff */
[----:B------:R-:W-:Y:S02]  /*3750*/  ULOP3.LUT UR18, UR18, 0x10000, URZ, 0xfc, !UPT ;  /* 0x0001000012127892 */ /* 0x000fe4000f8efcff */
[----:B------:R-:W-:Y:S01]  /*3760*/  USEL UR25, UR21, 0x1, !UP0 ;  /* 0x0000000115197887 */ /* 0x000fe2000c000000 */
[----:B------:R-:W-:Y:S01]  /*3770*/  UMOV UR11, URZ ;  /* 0x000000ff000b7c82 */ /* 0x000fe20008000000 */
[----:B------:R-:W-:Y:S01]  /*3780*/  UMOV UR22, 0x0 ;  /* 0x0000000000167882 */ /* 0x000fe20000000000 */
[----:B------:R-:W-:Y:S01]  /*3790*/  UMOV UR23, 0x8100010 ;  /* 0x0810001000177882 */ /* 0x000fe20000000000 */
[----:B-1----:R-:W-:-:S15]  /*37a0*/  R2UR UR26, R0 ;  /* 0x00000000001a72ca */ /* 0x002fde00000e0000 */
.L_x_74:
[C---:B------:R-:W-:Y:S02]  /*37b0*/  LEA R0, R8.reuse, UR13, 0x3 ;  /* 0x0000000d08007c11 */ /* 0x040fe4000f8e18ff */
[----:B------:R-:W-:Y:S02]  /*37c0*/  SHF.L.U32 R4, R3, 0x1f, RZ ;  /* 0x0000001f03047819 */ /* 0x000fe400000006ff */
[----:B------:R-:W-:Y:S02]  /*37d0*/  LEA R5, R8, UR13, 0x4 ;  /* 0x0000000d08057c11 */ /* 0x000fe4000f8e20ff */
[----:B------:R-:W1:Y:S02]  /*37e0*/  SYNCS.PHASECHK.TRANS64.TRYWAIT P0, [R0+URZ+0x60], R4 ;  /* 0x00006004000075a7 */ /* 0x000e6400080011ff */
[----:B-1-3--:R-:W-:Y:S05]  /*37f0*/  @!P0 BRA `(.L_x_67) ;  /* 0x0000003800808947 */ /* 0x00afea0003800000 */
.L_x_131:
[----:B-1----:R-:W1:Y:S01]  /*3800*/  LDS.128 R4, [R5+0xf0] ;  /* 0x0000f00005047984 */ /* 0x002e620000000c00 */
[----:B------:R-:W-:Y:S02]  /*3810*/  VIADD R0, R0, 0x70 ;  /* 0x0000007000007836 */ /* 0x000fe40000000000 */
[----:B------:R-:W-:Y:S01]  /*3820*/  VIADD R8, R8, 0x1 ;  /* 0x0000000108087836 */ /* 0x000fe20000000000 */
[----:B------:R-:W-:Y:S01]  /*3830*/  @!PT LDS RZ, [RZ] ;  /* 0x00000000fffff984 */ /* 0x000fe20000000800 */
[----:B------:R-:W-:Y:S01]  /*3840*/  @!PT LDS RZ, [RZ] ;  /* 0x00000000fffff984 */ /* 0x000fe20000000800 */
[----:B------:R-:W-:Y:S01]  /*3850*/  @!PT LDS RZ, [RZ] ;  /* 0x00000000fffff984 */ /* 0x000fe20000000800 */
[----:B------:R-:W-:Y:S01]  /*3860*/  @!PT LDS RZ, [RZ] ;  /* 0x00000000fffff984 */ /* 0x000fe20000000800 */
[----:B------:R2:W-:Y:S06]  /*3870*/  MEMBAR.ALL.CTA ;  /* 0x0000000000007992 */ /* 0x0005ec0000008000 */
[----:B--2---:R-:W2:Y:S01]  /*3880*/  FENCE.VIEW.ASYNC.S ;  /* 0x00000000000073c6 */ /* 0x004ea20000000000 */
[----:B------:R-:W-:-:S04]  /*3890*/  PRMT R0, RZ, 0x654, R0 ;  /* 0x00000654ff007816 */ /* 0x000fc80000000000 */
[----:B--2---:R2:W-:Y:S01]  /*38a0*/  SYNCS.ARRIVE.TRANS64.RED.A1T0 RZ, [R0+URZ], RZ ;  /* 0x000000ff00ff79a7 */ /* 0x0045e200081004ff */
[----:B-1----:R-:W-:Y:S01]  /*38b0*/  LOP3.LUT P1, RZ, R6, 0x1, RZ, 0xc0, !PT ;  /* 0x0000000106ff7812 */ /* 0x002fe2000782c0ff */
[----:B--2---:R-:W-:-:S12]  /*38c0*/  BRA.U UP3, `(.L_x_68) ;  /* 0x0000000103cc7547 */ /* 0x004fd8000b800000 */
[----:B------:R-:W1:Y:S01]  /*38d0*/  LDCU UR4, c[0x0][0x38c] ;  /* 0x00007180ff0477ac */ /* 0x000e620008000800 */
[----:B------:R-:W-:Y:S02]  /*38e0*/  PLOP3.LUT P2, PT, PT, PT, PT, 0x80, 0x8 ;  /* 0x000000000008781c */ /* 0x000fe40003f4f070 */
[----:B------:R-:W-:Y:S01]  /*38f0*/  SHF.L.U32 R4, R9, 0x1f, RZ ;  /* 0x0000001f09047819 */ /* 0x000fe200000006ff */
[----:B------:R-:W-:Y:S02]  /*3900*/  ULEA UR19, UR20, UR13, 0x3 ;  /* 0x0000000d14137291 */ /* 0x000fe4000f8e18ff */
[----:B-1----:R-:W-:-:S06]  /*3910*/  UISETP.GE.AND UP0, UPT, UR4, 0x1, UPT ;  /* 0x000000010400788c */ /* 0x002fcc000bf06270 */
[----:B------:R-:W-:-:S05]  /*3920*/  PLOP3.LUT P0, PT, PT, PT, UP0, 0x80, 0x8 ;  /* 0x000000000008781c */ /* 0x000fca0003f0f008 */
[----:B------:R-:W-:-:S08]  /*3930*/  @UP0 ULEA UR4, UR10, UR13, 0x3 ;  /* 0x0000000d0a040291 */ /* 0x000fd0000f8e18ff */
[----:B------:R-:W-:-:S04]  /*3940*/  @P0 SHF.L.U32 R0, R2, 0x1f, RZ ;  /* 0x0000001f02000819 */ /* 0x000fc800000006ff */
[----:B------:R1:W2:Y:S01]  /*3950*/  @P0 SYNCS.PHASECHK.TRANS64.TRYWAIT P2, [UR4], R0 ;  /* 0x00000000ff0005a7 */ /* 0x0002a20008041104 */
[----:B------:R-:W3:Y:S02]  /*3960*/  SYNCS.PHASECHK.TRANS64.TRYWAIT P0, [UR19+0xa0], R4 ;  /* 0x0000a004ff0075a7 */ /* 0x000ee40008001113 */
[----:B-123--:R-:W-:Y:S05]  /*3970*/  @!P0 BRA `(.L_x_69) ;  /* 0x0000003800348947 */ /* 0x00efea0003800000 */
.L_x_133:
[----:B------:R-:W-:Y:S01]  /*3980*/  UMOV UR14, UR11 ;  /* 0x0000000b000e7c82 */ /* 0x000fe20008000000 */
[----:B------:R-:W-:Y:S05]  /*3990*/  BRA.U !UP0, `(.L_x_70) ;  /* 0x0000000108887547 */ /* 0x000fea000b800000 */
[----:B------:R-:W-:Y:S02]  /*39a0*/  UIADD3 UR14, UPT, UPT, UR25, UR11, URZ ;  /* 0x0000000b190e7290 */ /* 0x000fe4000fffe0ff */
[----:B------:R-:W-:Y:S02]  /*39b0*/  ULEA UR15, UR20, UR26, 0x5 ;  /* 0x0000001a140f7291 */ /* 0x000fe4000f8e28ff */
[----:B------:R-:W-:Y:S01]  /*39c0*/  UPLOP3.LUT UP2, UPT, UPT, UPT, UPT, 0x40, 0x4 ;  /* 0x000000000004789c */ /* 0x000fe20003f4e870 */
[----:B------:R-:W-:Y:S01]  /*39d0*/  UMOV UR12, UR21 ;  /* 0x00000015000c7c82 */ /* 0x000fe20008000000 */
[----:B------:R-:W-:-:S09]  /*39e0*/  UMOV UR5, UR10 ;  /* 0x0000000a00057c82 */ /* 0x000fd20008000000 */
.L_x_73:
[----:B--2---:R-:W-:Y:S01]  /*39f0*/  ULEA UR6, UR5, UR13, 0x3 ;  /* 0x0000000d05067291 */ /* 0x004fe2000f8e18ff */
[----:B---3--:R-:W-:Y:S11]  /*3a00*/  @P2 BRA `(.L_x_71) ;  /* 0x00000000000c2947 */ /* 0x008ff60003800000 */
[----:B-1----:R-:W-:Y:S04]  /*3a10*/  SHF.L.U32 R4, R2, 0x1f, RZ ;  /* 0x0000001f02047819 */ /* 0x002fe800000006ff */
[----:B------:R-:W1:Y:S02]  /*3a20*/  SYNCS.PHASECHK.TRANS64.TRYWAIT P0, [UR6], R4 ;  /* 0x00000004ff0075a7 */ /* 0x000e640008001106 */
[----:B-1----:R-:W-:Y:S05]  /*3a30*/  @!P0 BRA `(.L_x_72) ;  /* 0x00000038001c8947 */ /* 0x002fea0003800000 */
.L_x_71:
[----:B------:R-:W-:Y:S01]  /*3a40*/  UISETP.NE.AND UP0, UPT, UR12, 0x1, UPT ;  /* 0x000000010c00788c */ /* 0x000fe2000bf05270 */
[----:B------:R-:W-:Y:S01]  /*3a50*/  PLOP3.LUT P2, PT, PT, PT, PT, 0x80, 0x8 ;  /* 0x000000000008781c */ /* 0x000fe20003f4f070 */
[----:B------:R-:W-:Y:S02]  /*3a60*/  UIADD3 UR4, UPT, UPT, UR5, 0x1, URZ ;  /* 0x0000000105047890 */ /* 0x000fe4000fffe0ff */
[----:B------:R-:W-:Y:S02]  /*3a70*/  ULEA UR8, UR5, UR18, 0x6 ;  /* 0x0000001205087291 */ /* 0x000fe4000f8e30ff */
[----:B------:R-:W-:Y:S01]  /*3a80*/  UISETP.NE.AND UP1, UPT, UR4, 0x4, UPT ;  /* 0x000000040400788c */ /* 0x000fe2000bf25270 */
[----:B------:R-:W-:Y:S01]  /*3a90*/  PLOP3.LUT P0, PT, PT, PT, UP0, 0x80, 0x8 ;  /* 0x000000000008781c */ /* 0x000fe20003f0f008 */
[----:B------:R-:W-:Y:S02]  /*3aa0*/  UIADD3 UR11, UPT, UPT, UR11, 0x1, URZ ;  /* 0x000000010b0b7890 */ /* 0x000fe4000fffe0ff */
[----:B------:R-:W-:Y:S02]  /*3ab0*/  USEL UR7, URZ, 0x1, UP1 ;  /* 0x00000001ff077887 */ /* 0x000fe40008800000 */
[----:B------:R-:W-:Y:S01]  /*3ac0*/  USEL UR10, UR4, URZ, UP1 ;  /* 0x000000ff040a7287 */ /* 0x000fe20008800000 */
[----:B------:R-:W-:Y:S01]  /*3ad0*/  UMOV UR9, 0xc0004010 ;  /* 0xc000401000097882 */ /* 0x000fe20000000000 */
[----:B------:R-:W-:Y:S02]  /*3ae0*/  UIADD3 UR12, UPT, UPT, UR12, -0x1, URZ ;  /* 0xffffffff0c0c7890 */ /* 0x000fe4000fffe0ff */
[----:B------:R-:W-:Y:S01]  /*3af0*/  LOP3.LUT R2, R2, UR7, RZ, 0x3c, !PT ;  /* 0x0000000702027c12 */ /* 0x000fe2000f8e3cff */
[----:B------:R-:W-:Y:S01]  /*3b00*/  @UP0 ULEA UR4, UR10, UR13, 0x3 ;  /* 0x0000000d0a040291 */ /* 0x000fe2000f8e18ff */
[----:B------:R-:W-:Y:S02]  /*3b10*/  UMOV UR7, 0xc0004010 ;  /* 0xc000401000077882 */ /* 0x000fe40000000000 */
[----:B-1----:R-:W-:Y:S01]  /*3b20*/  @P0 SHF.L.U32 R0, R2, 0x1f, RZ ;  /* 0x0000001f02000819 */ /* 0x002fe200000006ff */
[----:B------:R-:W-:Y:S05]  /*3b30*/  UISETP.NE.AND UP0, UPT, UR11, UR14, UPT ;  /* 0x0000000e0b00728c */ /* 0x000fea000bf05270 */
[----:B------:R2:W3:Y:S01]  /*3b40*/  @P0 SYNCS.PHASECHK.TRANS64.TRYWAIT P2, [UR4], R0 ;  /* 0x00000000ff0005a7 */ /* 0x0004e20008041104 */
[----:B------:R-:W-:Y:S02]  /*3b50*/  UIADD3 UR4, UPT, UPT, UR6, 0x20, URZ ;  /* 0x0000002006047890 */ /* 0x000fe4000fffe0ff */
[----:B------:R-:W-:Y:S03]  /*3b60*/  ULEA UR6, UR5, UR17, 0x7 ;  /* 0x0000001105067291 */ /* 0x000fe6000f8e38ff */
[----:B------:R-:W-:Y:S06]  /*3b70*/  UMOV UR5, UR10 ;  /* 0x0000000a00057c82 */ /* 0x000fec0008000000 */
[----:B------:R2:W-:Y:S01]  /*3b80*/  UTCQMMA.2CTA gdesc[UR6], gdesc[UR8], tmem[UR15], tmem[UR22], idesc[UR23], UP2 ;  /* 0x00ff1608060075ea */ /* 0x0005e2000920030f */
[----:B------:R-:W-:Y:S01]  /*3b90*/  UPLOP3.LUT UP2, UPT, UPT, UPT, UPT, 0x80, 0x8 ;  /* 0x000000000008789c */ /* 0x000fe20003f4f070 */
[----:B------:R2:W-:Y:S01]  /*3ba0*/  UTCBAR.2CTA.MULTICAST [UR4], URZ, UR16 ;  /* 0x000000ff040073e9 */ /* 0x0005e20008200810 */
[----:B------:R-:W-:Y:S09]  /*3bb0*/  BRA.U UP0, `(.L_x_73) ;  /* 0xfffffffd008c7547 */ /* 0x000ff2000b83ffff */
.L_x_70:
[----:B--2---:R-:W-:Y:S01]  /*3bc0*/  UIADD3 UR4, UPT, UPT, UR19, 0x80, URZ ;  /* 0x0000008013047890 */ /* 0x004fe2000fffe0ff */
[----:B------:R-:W-:-:S08]  /*3bd0*/  UMOV UR11, UR14 ;  /* 0x0000000e000b7c82 */ /* 0x000fd00008000000 */
[----:B------:R2:W-:Y:S01]  /*3be0*/  UTCBAR.2CTA.MULTICAST [UR4], URZ, UR24 ;  /* 0x000000ff040073e9 */ /* 0x0005e20008200818 */
[----:B------:R-:W-:Y:S02]  /*3bf0*/  NOP ;  /* 0x0000000000007918 */ /* 0x000fe40000000000 */
.L_x_68:
[----:B--2---:R-:W-:Y:S01]  /*3c00*/  UIADD3 UR4, UPT, UPT, UR20, 0x1, URZ ;  /* 0x0000000114047890 */ /* 0x004fe2000fffe0ff */
[----:B------:R-:W-:-:S03]  /*3c10*/  ISETP.NE.AND P0, PT, R8, 0x2, PT ;  /* 0x000000020800780c */ /* 0x000fc60003f05270 */
[----:B------:R-:W-:Y:S01]  /*3c20*/  UISETP.NE.AND UP0, UPT, UR4, 0x4, UPT ;  /* 0x000000040400788c */ /* 0x000fe2000bf05270 */
[----:B-1----:R-:W-:Y:S02]  /*3c30*/  SEL R0, RZ, 0x1, P0 ;  /* 0x00000001ff007807 */ /* 0x002fe40000000000 */
[----:B------:R-:W-:Y:S01]  /*3c40*/  SEL R8, R8, RZ, P0 ;  /* 0x000000ff08087207 */ /* 0x000fe20000000000 */
[----:B------:R-:W-:Y:S01]  /*3c50*/  USEL UR5, URZ, 0x1, UP0 ;  /* 0x00000001ff057887 */ /* 0x000fe20008000000 */
[----:B------:R-:W-:Y:S01]  /*3c60*/  LOP3.LUT R3, R3, R0, RZ, 0x3c, !PT ;  /* 0x0000000003037212 */ /* 0x000fe200078e3cff */
[----:B------:R-:W-:-:S04]  /*3c70*/  USEL UR20, UR4, URZ, UP0 ;  /* 0x000000ff04147287 */ /* 0x000fc80008000000 */
[----:B------:R-:W-:Y:S01]  /*3c80*/  LOP3.LUT R9, R9, UR5, RZ, 0x3c, !PT ;  /* 0x0000000509097c12 */ /* 0x000fe2000f8e3cff */
[----:B------:R-:W-:Y:S07]  /*3c90*/  @P1 BRA `(.L_x_74) ;  /* 0xfffffff800c41947 */ /* 0x000fee000383ffff */
[----:B------:R-:W1:Y:S01]  /*3ca0*/  S2UR UR8, SR_CgaCtaId ;  /* 0x00000000000879c3 */ /* 0x000e620000008800 */
[----:B------:R-:W-:Y:S01]  /*3cb0*/  ELECT P0, URZ, PT ;  /* 0x0000000000ff782f */ /* 0x000fe20003800000 */
[----:B------:R-:W-:Y:S01]  /*3cc0*/  HFMA2 R0, -RZ, RZ, 0, 5.9604644775390625e-08 ;  /* 0x00000001ff007431 */ /* 0x000fe200000001ff */
[----:B------:R-:W-:-:S05]  /*3cd0*/  UMOV UR4, 0x40 ;  /* 0x0000004000047882 */ /* 0x000fca0000000000 */
[----:B------:R-:W-:Y:S01]  /*3ce0*/  UVIRTCOUNT.DEALLOC.SMPOOL 0x80 ;  /* 0x000000800000784c */ /* 0x000fe20000000000 */
[----:B------:R-:W-:Y:S02]  /*3cf0*/  UISETP.NE.AND UP1, UPT, UR27, URZ, UPT ;  /* 0x000000ff1b00728c */ /* 0x000fe4000bf25270 */
[----:B-1----:R-:W-:-:S09]  /*3d00*/  ULEA UR8, UR8, UR4, 0x18 ;  /* 0x0000000408087291 */ /* 0x002fd2000f8ec0ff */
[----:B------:R1:W-:Y:S01]  /*3d10*/  @P0 STS.U8 [UR8+0x1c], R0 ;  /* 0x00001c00ff000988 */ /* 0x0003e20008000008 */
[----:B------:R-:W-:Y:S05]  /*3d20*/  BRA.U UP1, `(.L_x_75) ;  /* 0x0000000101a07547 */ /* 0x000fea000b800000 */
[----:B------:R-:W-:Y:S01]  /*3d30*/  UIADD3 UR7, UPT, UPT, UR13, 0xa0, URZ ;  /* 0x000000a00d077890 */ /* 0x000fe2000fffe0ff */
[----:B------:R-:W-:-:S03]  /*3d40*/  SHF.L.U32 R2, R9, 0x1f, RZ ;  /* 0x0000001f09027819 */ /* 0x000fc600000006ff */
[----:B------:R-:W-:-:S09]  /*3d50*/  ULEA UR4, UR20, UR7, 0x3 ;  /* 0x0000000714047291 */ /* 0x000fd2000f8e18ff */
[----:B------:R-:W2:Y:S02]  /*3d60*/  SYNCS.PHASECHK.TRANS64.TRYWAIT P0, [UR4], R2 ;  /* 0x00000002ff0075a7 */ /* 0x000ea40008001104 */
[----:B--2---:R-:W-:Y:S05]  /*3d70*/  @!P0 BRA `(.L_x_76) ;  /* 0x0000003400648947 */ /* 0x004fea0003800000 */
.L_x_136:
        /* <DEDUP_REMOVED lines=9> */
.L_x_138:
        /* <DEDUP_REMOVED lines=9> */
.L_x_140:
[----:B------:R-:W-:-:S04]  /*3ea0*/  UIADD3 UR4, UPT, UPT, UR4, 0x1, URZ ;  /* 0x0000000104047890 */ /* 0x000fc8000fffe0ff */
[----:B------:R-:W-:-:S04]  /*3eb0*/  UISETP.NE.AND UP0, UPT, UR4, 0x4, UPT ;  /* 0x000000040400788c */ /* 0x000fc8000bf05270 */
[----:B------:R-:W-:Y:S02]  /*3ec0*/  USEL UR5, URZ, 0x1, UP0 ;  /* 0x00000001ff057887 */ /* 0x000fe40008000000 */
[----:B------:R-:W-:-:S04]  /*3ed0*/  USEL UR4, UR4, URZ, UP0 ;  /* 0x000000ff04047287 */ /* 0x000fc80008000000 */
[----:B------:R-:W-:Y:S01]  /*3ee0*/  ULEA UR4, UR4, UR7, 0x3 ;  /* 0x0000000704047291 */ /* 0x000fe2000f8e18ff */
[----:B------:R-:W-:-:S04]  /*3ef0*/  LOP3.LUT R2, R2, UR5, RZ, 0x3c, !PT ;  /* 0x0000000502027c12 */ /* 0x000fc8000f8e3cff */
[----:B------:R-:W-:Y:S01]  /*3f00*/  SHF.L.U32 R2, R2, 0x1f, RZ ;  /* 0x0000001f02027819 */ /* 0x000fe200000006ff */
[----:B-1----:R-:W-:-:S04]  /*3f10*/  IMAD.U32 R0, RZ, RZ, UR4 ;  /* 0x00000004ff007e24 */ /* 0x002fc8000f8e00ff */
[----:B------:R1:W2:Y:S03]  /*3f20*/  SYNCS.PHASECHK.TRANS64.TRYWAIT P0, [R0+URZ], R2 ;  /* 0x00000002000075a7 */ /* 0x0002a600080011ff */
[----:B--2---:R-:W-:Y:S05]  /*3f30*/  @!P0 NANOSLEEP.SYNCS 0x989680 ;  /* 0x009896800000895d */ /* 0x004fea0003900000 */
[----:B------:R-:W2:Y:S02]  /*3f40*/  @!P0 SYNCS.PHASECHK.TRANS64 P0, [R0+URZ], R2 ;  /* 0x00000002000085a7 */ /* 0x000ea400080010ff */
[----:B--2---:R-:W-:Y:S05]  /*3f50*/  @P0 BRA `(.L_x_79) ;  /* 0x0000000000200947 */ /* 0x004fea0003800000 */
.L_x_80:
[----:B--2---:R2:W4:Y:S02]  /*3f60*/  SYNCS.PHASECHK.TRANS64.TRYWAIT P0, [R0+URZ], R2 ;  /* 0x00000002000075a7 */ /* 0x00452400080011ff */
[----:B----4-:R-:W-:Y:S05]  /*3f70*/  @!P0 NANOSLEEP.SYNCS 0x989680 ;  /* 0x009896800000895d */ /* 0x010fea0003900000 */
[----:B------:R-:W4:Y:S02]  /*3f80*/  @!P0 SYNCS.PHASECHK.TRANS64 P0, [R0+URZ], R2 ;  /* 0x00000002000085a7 */ /* 0x000f2400080010ff */
[----:B----4-:R-:W-:Y:S05]  /*3f90*/  @!P0 BRA `(.L_x_80) ;  /* 0xfffffffc00f08947 */ /* 0x010fea000383ffff */
[----:B------:R-:W-:Y:S05]  /*3fa0*/  BRA `(.L_x_79) ;  /* 0x00000000000c7947 */ /* 0x000fea0003800000 */
.L_x_75:
[----:B------:R-:W-:-:S04]  /*3fb0*/  UIADD3 UR4, UPT, UPT, UR13, 0xe0, URZ ;  /* 0x000000e00d047890 */ /* 0x000fc8000fffe0ff */
[----:B------:R-:W-:-:S09]  /*3fc0*/  UPRMT UR4, UR29, 0x654, UR4 ;  /* 0x000006541d047896 */ /* 0x000fd20008000004 */
[----:B------:R-:W-:Y:S03]  /*3fd0*/  SYNCS.ARRIVE.TRANS64.RED.A1T0 RZ, [UR4], RZ ;  /* 0x000000ffffff79a7 */ /* 0x000fe60008100404 */
.L_x_79:
[----:B-12---:R-:W-:Y:S01]  /*3fe0*/  SHF.L.U32 R2, RZ, 0x1f, RZ ;  /* 0x0000001fff027819 */ /* 0x006fe200000006ff */
[----:B------:R-:W-:Y:S01]  /*3ff0*/  UIADD3 UR4, UPT, UPT, UR13, 0xe0, URZ ;  /* 0x000000e00d047890 */ /* 0x000fe2000fffe0ff */
[----:B------:R-:W-:Y:S02]  /*4000*/  PLOP3.LUT P0, PT, PT, PT, UP1, 0x80, 0x8 ;  /* 0x000000000008781c */ /* 0x000fe40003f0f018 */
[----:B------:R-:W1:Y:S02]  /*4010*/  SYNCS.PHASECHK.TRANS64.TRYWAIT P1, [UR13+0xe0], R2 ;  /* 0x0000e002ff0075a7 */ /* 0x000e64000802110d */
[----:B-1----:R-:W-:Y:S09]  /*4020*/  @!P1 BRA `(.L_x_81) ;  /* 0x0000003400009947 */ /* 0x002ff20003800000 */
.L_x_142:
[----:B------:R-:W-:Y:S01]  /*4030*/  @!UP1 UPRMT UR4, UR29, 0x654, UR4 ;  /* 0x000006541d049896 */ /* 0x000fe20008000004 */
[----:B------:R-:W-:Y:S01]  /*4040*/  UMOV UR5, 0xffff ;  /* 0x0000ffff00057882 */ /* 0x000fe20000000000 */
[----:B------:R-:W-:-:S07]  /*4050*/  UMOV UR6, 0x1 ;  /* 0x0000000100067882 */ /* 0x000fce0000000000 */
[----:B------:R-:W-:Y:S01]  /*4060*/  @!P0 SYNCS.ARRIVE.TRANS64.RED.A1T0 RZ, [UR4], RZ ;  /* 0x000000ffffff89a7 */ /* 0x000fe20008100404 */
[----:B------:R-:W-:Y:S01]  /*4070*/  NOP ;  /* 0x0000000000007918 */ /* 0x000fe20000000000 */
[----:B-1----:R-:W1:Y:S01]  /*4080*/  LDS R0, [UR8+0x14] ;  /* 0x00001408ff007984 */ /* 0x002e620008000800 */
[----:B------:R-:W-:-:S04]  /*4090*/  ULOP3.LUT UR4, UR26, 0xffff, URZ, 0xc0, !UPT ;  /* 0x0000ffff1a047892 */ /* 0x000fc8000f8ec0ff */
[----:B------:R-:W-:-:S04]  /*40a0*/  USHF.R.U32.HI UR4, URZ, 0x5, UR4 ;  /* 0x00000005ff047899 */ /* 0x000fc80008011604 */
[----:B------:R-:W-:Y:S02]  /*40b0*/  USHF.L.U32 UR5, UR5, UR4, URZ ;  /* 0x0000000405057299 */ /* 0x000fe400080006ff */
[----:B------:R-:W-:-:S04]  /*40c0*/  USHF.L.U32 UR4, UR6, UR4, URZ ;  /* 0x0000000406047299 */ /* 0x000fc800080006ff */
[----:B-1----:R-:W-:-:S04]  /*40d0*/  LOP3.LUT R0, R0, UR5, RZ, 0xc0, !PT ;  /* 0x0000000500007c12 */ /* 0x002fc8000f8ec0ff */
[----:B------:R-:W-:-:S13]  /*40e0*/  ISETP.NE.AND P0, PT, R0, UR5, PT ;  /* 0x0000000500007c0c */ /* 0x000fda000bf05270 */
[----:B------:R-:W-:Y:S05]  /*40f0*/  @P0 BRA `(.L_x_82) ;  /* 0x0000000000580947 */ /* 0x000fea0003800000 */
[----:B------:R-:W1:Y:S02]  /*4100*/  LDS R0, [UR8+0x18] ;  /* 0x00001808ff007984 */ /* 0x000e640008000800 */
[----:B-1----:R-:W-:-:S04]  /*4110*/  LOP3.LUT R0, R0, UR4, RZ, 0xc0, !PT ;  /* 0x0000000400007c12 */ /* 0x002fc8000f8ec0ff */
[----:B------:R-:W-:-:S13]  /*4120*/  ISETP.NE.AND P0, PT, R0, UR4, PT ;  /* 0x0000000400007c0c */ /* 0x000fda000bf05270 */
[----:B------:R-:W-:Y:S05]  /*4130*/  @P0 BRA `(.L_x_83) ;  /* 0x00000000003c0947 */ /* 0x000fea0003800000 */
[----:B------:R-:W1:Y:S01]  /*4140*/  S2R R2, SR_LANEID ;  /* 0x0000000000027919 */ /* 0x000e620000000000 */
[----:B------:R-:W-:-:S06]  /*4150*/  ULOP3.LUT UR5, URZ, UR5, URZ, 0x33, !UPT ;  /* 0x00000005ff057292 */ /* 0x000fcc000f8e33ff */
[----:B------:R-:W-:-:S04]  /*4160*/  IMAD.U32 R0, RZ, RZ, UR5 ;  /* 0x00000005ff007e24 */ /* 0x000fc8000f8e00ff */
[----:B------:R2:W4:Y:S02]  /*4170*/  REDUX UR7, R0 ;  /* 0x00000000000773c4 */ /* 0x0005240000000000 */
[----:B------:R1:W-:Y:S01]  /*4180*/  UTCATOMSWS.AND URZ, UR5 ;  /* 0x0000000500ff79e3 */ /* 0x0003e20008000000 */
[----:B--2---:R-:W-:Y:S01]  /*4190*/  LOP3.LUT R0, RZ, UR4, RZ, 0x33, !PT ;  /* 0x00000004ff007c12 */ /* 0x004fe2000f8e33ff */
[----:B------:R-:W-:Y:S02]  /*41a0*/  VOTEU.ANY UR4, UPT, PT ;  /* 0x0000000000047886 */ /* 0x000fe400038e0100 */
[----:B------:R-:W-:Y:S02]  /*41b0*/  UFLO.U32 UR4, UR4 ;  /* 0x00000004000472bd */ /* 0x000fe400080e0000 */
[----:B------:R-:W2:Y:S04]  /*41c0*/  REDUX UR6, R0 ;  /* 0x00000000000673c4 */ /* 0x000ea80000000000 */
[----:B-1----:R-:W-:-:S02]  /*41d0*/  ISETP.EQ.U32.AND P0, PT, R2, UR4, PT ;  /* 0x0000000402007c0c */ /* 0x002fc4000bf02070 */
[----:B----4-:R-:W-:-:S11]  /*41e0*/  MOV R2, UR7 ;  /* 0x0000000700027c02 */ /* 0x010fd60008000f00 */
[----:B------:R1:W-:Y:S01]  /*41f0*/  @P0 ATOMS.AND RZ, [UR8+0x14], R2 ;  /* 0x00001402ffff098c */ /* 0x0003e2000a800008 */
[----:B--2---:R-:W-:-:S05]  /*4200*/  IMAD.U32 R0, RZ, RZ, UR6 ;  /* 0x00000006ff007e24 */ /* 0x004fca000f8e00ff */
[----:B------:R1:W-:Y:S01]  /*4210*/  @P0 ATOMS.AND RZ, [UR8+0x18], R0 ;  /* 0x00001800ffff098c */ /* 0x0003e2000a800008 */
[----:B------:R-:W-:Y:S05]  /*4220*/  BRA `(.L_x_84) ;  /* 0x0000000000147947 */ /* 0x000fea0003800000 */
.L_x_83:
[----:B------:R-:W-:Y:S02]  /*4230*/  MOV R2, 0x4250 ;  /* 0x0000425000027802 */ /* 0x000fe40000000f00 */
[----:B---3-5:R-:W-:Y:S05]  /*4240*/  CALL.REL.NOINC `($__internal_0_$__cuda_sm10x_tcgen05_guardrail_trap_col_being_dealloced_not_returned_by_alloc) ;  /* 0x0000003400147944 */ /* 0x028fea0003c00000 */
[----:B------:R-:W-:Y:S05]  /*4250*/  BRA `(.L_x_84) ;  /* 0x0000000000087947 */ /* 0x000fea0003800000 */
.L_x_82:
[----:B------:R-:W-:Y:S02]  /*4260*/  MOV R2, 0x4280 ;  /* 0x0000428000027802 */ /* 0x000fe40000000f00 */
[----:B---3-5:R-:W-:Y:S05]  /*4270*/  CALL.REL.NOINC `($__internal_2_$__cuda_sm10x_tcgen05_guardrail_trap_unallocated_columns_being_dealloced) ;  /* 0x0000003400207944 */ /* 0x028fea0003c00000 */
.L_x_84:
[----:B------:R-:W-:Y:S01]  /*4280*/  NOP ;  /* 0x0000000000007918 */ /* 0x000fe20000000000 */
[----:B------:R-:W-:Y:S05]  /*4290*/  EXIT ;  /* 0x000000000000794d */ /* 0x000fea0003800000 */
.L_x_55:
[----:B------:R-:W-:-:S09]  /*42a0*/  UISETP.NE.OR UP0, UPT, UR13, 0x3, !UP3 ;  /* 0x000000030d00788c */ /* 0x000fd2000df05670 */
[----:B------:R-:W-:Y:S05]  /*42b0*/  BRA.U UP0, `(.L_x_85) ;  /* 0x0000000d000c7547 */ /* 0x000fea000b800000 */
[----:B------:R-:W1:Y:S01]  /*42c0*/  S2UR UR10, SR_CgaCtaId ;  /* 0x00000000000a79c3 */ /* 0x000e620000008800 */
[----:B------:R-:W2:Y:S01]  /*42d0*/  LDCU UR26, c[0x0][0x370] ;  /* 0x00006e00ff1a77ac */ /* 0x000ea20008000800 */
[----:B------:R-:W-:Y:S02]  /*42e0*/  HFMA2 R13, -RZ, RZ, 0, 0 ;  /* 0x00000000ff0d7431 */ /* 0x000fe400000001ff */
[----:B------:R-:W-:Y:S01]  /*42f0*/  IMAD.MOV.U32 R15, RZ, RZ, 0x1 ;  /* 0x00000001ff0f7424 */ /* 0x000fe200078e00ff */
[----:B------:R-:W-:Y:S01]  /*4300*/  MOV R12, 0x1000 ;  /* 0x00001000000c7802 */ /* 0x000fe20000000f00 */
[----:B------:R-:W2:Y:S01]  /*4310*/  LDCU.128 UR28, c[0x0][0xb10] ;  /* 0x00016200ff1c77ac */ /* 0x000ea20008000c00 */
[----:B------:R-:W-:Y:S01]  /*4320*/  IMAD.MOV.U32 R14, RZ, RZ, RZ ;  /* 0x000000ffff0e7224 */ /* 0x000fe200078e00ff */
[----:B------:R-:W3:Y:S01]  /*4330*/  LDC.64 R16, c[0x0][0x348] ;  /* 0x0000d200ff107b82 */ /* 0x000ee20000000a00 */
[----:B------:R-:W4:Y:S01]  /*4340*/  LDCU UR25, c[0x0][0x374] ;  /* 0x00006e80ff1977ac */ /* 0x000f220008000800 */
[----:B------:R-:W1:Y:S06]  /*4350*/  LDCU UR16, c[0x0][0xb0c] ;  /* 0x00016180ff1077ac */ /* 0x000e6c0008000800 */
[----:B------:R-:W3:Y:S01]  /*4360*/  LDC.64 R2, c[0x0][0x888] ;  /* 0x00022200ff027b82 */ /* 0x000ee20000000a00 */
[----:B------:R-:W1:Y:S01]  /*4370*/  LDCU UR35, c[0x0][0xb20] ;  /* 0x00016400ff2377ac */ /* 0x000e620008000800 */
[----:B------:R-:W1:Y:S06]  /*4380*/  LDCU UR4, c[0x0][0xb30] ;  /* 0x00016600ff0477ac */ /* 0x000e6c0008000800 */
[----:B------:R-:W3:Y:S01]  /*4390*/  LDC.64 R4, c[0x0][0x890] ;  /* 0x00022400ff047b82 */ /* 0x000ee20000000a00 */
[----:B------:R-:W-:Y:S01]  /*43a0*/  UMOV UR17, 0x400 ;  /* 0x0000040000117882 */ /* 0x000fe20000000000 */
[----:B--2---:R-:W-:-:S02]  /*43b0*/  UIMAD.WIDE.U32 UR6, UR26, UR28, URZ ;  /* 0x0000001c1a0672a5 */ /* 0x004fc4000f8e00ff */
[----:B----4-:R-:W-:Y:S02]  /*43c0*/  UIMAD.WIDE.U32 UR8, UR25, UR31, URZ ;  /* 0x0000001f190872a5 */ /* 0x010fe4000f8e00ff */
[----:B-1----:R-:W-:Y:S02]  /*43d0*/  ULEA UR17, UR10, UR17, 0x18 ;  /* 0x000000110a117291 */ /* 0x002fe4000f8ec0ff */
[----:B------:R-:W-:Y:S02]  /*43e0*/  UPLOP3.LUT UP3, UPT, UPT, UPT, UPT, 0x40, 0x4 ;  /* 0x000000000004789c */ /* 0x000fe40003f6e870 */
[----:B------:R-:W-:Y:S01]  /*43f0*/  UIADD3 UR27, UPT, UPT, UR17, 0x40, URZ ;  /* 0x00000040111b7890 */ /* 0x000fe2000fffe0ff */
[----:B------:R-:W-:Y:S01]  /*4400*/  UMOV UR6, UR7 ;  /* 0x0000000700067c82 */ /* 0x000fe20008000000 */
[----:B------:R-:W-:Y:S01]  /*4410*/  UMOV UR32, UR9 ;  /* 0x0000000900207c82 */ /* 0x000fe20008000000 */
[----:B------:R-:W-:Y:S02]  /*4420*/  UISETP.GE.AND UP0, UPT, UR40, 0x1, UPT ;  /* 0x000000012800788c */ /* 0x000fe4000bf06270 */
[----:B------:R-:W-:Y:S01]  /*4430*/  UISETP.NE.AND UP4, UPT, UR40, 0x1, UPT ;  /* 0x000000012800788c */ /* 0x000fe2000bf85270 */
[----:B------:R-:W1:Y:S01]  /*4440*/  LDCU.64 UR14, c[0x0][0xb28] ;  /* 0x00016500ff0e77ac */ /* 0x000e620008000a00 */
[----:B------:R-:W-:-:S02]  /*4450*/  UISETP.NE.AND UP6, UPT, UR16, 0x1, UPT ;  /* 0x000000011000788c */ /* 0x000fc4000bfc5270 */
[----:B------:R-:W-:Y:S02]  /*4460*/  UISETP.NE.AND UP5, UPT, UR30, 0x1, UPT ;  /* 0x000000011e00788c */ /* 0x000fe4000bfa5270 */
[----:B------:R-:W-:Y:S02]  /*4470*/  UPRMT UR27, UR10, 0x654, UR27 ;  /* 0x000006540a1b7896 */ /* 0x000fe4000800001b */
[----:B------:R-:W-:Y:S02]  /*4480*/  USHF.R.U32.HI UR33, URZ, UR29, UR6 ;  /* 0x0000001dff217299 */ /* 0x000fe40008011606 */
[----:B------:R-:W-:Y:S02]  /*4490*/  USHF.R.U32.HI UR32, URZ, UR35, UR32 ;  /* 0x00000023ff207299 */ /* 0x000fe40008011620 */
[----:B------:R-:W-:-:S11]  /*44a0*/  UISETP.NE.AND UP2, UPT, UR4, 0x1, UPT ;  /* 0x000000010400788c */ /* 0x000fd6000bf45270 */
.L_x_93:
[C---:B------:R-:W-:Y:S02]  /*44b0*/  LEA R7, R14.reuse, UR17, 0x3 ;  /* 0x000000110e077c11 */ /* 0x040fe4000f8e18ff */
[----:B------:R-:W-:Y:S02]  /*44c0*/  SHF.L.U32 R0, R13, 0x1f, RZ ;  /* 0x0000001f0d007819 */ /* 0x000fe400000006ff */
[----:B------:R-:W-:Y:S02]  /*44d0*/  LEA R8, R14, UR17, 0x4 ;  /* 0x000000110e087c11 */ /* 0x000fe4000f8e20ff */
[----:B--2---:R-:W2:Y:S02]  /*44e0*/  SYNCS.PHASECHK.TRANS64.TRYWAIT P0, [R7+URZ+0x60], R0 ;  /* 0x00006000070075a7 */ /* 0x004ea400080011ff */
[----:B--2---:R-:W-:Y:S05]  /*44f0*/  @!P0 BRA `(.L_x_86) ;  /* 0x0000002c00e48947 */ /* 0x004fea0003800000 */
.L_x_143:
[----:B------:R-:W4:Y:S01]  /*4500*/  LDS.128 R8, [R8+0xf0] ;  /* 0x0000f00008087984 */ /* 0x000f220000000c00 */
[----:B------:R-:W-:Y:S01]  /*4510*/  UISETP.GE.AND UP0, UPT, UR40, 0x1, UPT ;  /* 0x000000012800788c */ /* 0x000fe2000bf06270 */
[----:B------:R-:W-:Y:S01]  /*4520*/  @!PT LDS RZ, [RZ] ;  /* 0x00000000fffff984 */ /* 0x000fe20000000800 */
[----:B------:R-:W-:Y:S01]  /*4530*/  @!PT LDS RZ, [RZ] ;  /* 0x00000000fffff984 */ /* 0x000fe20000000800 */
[----:B------:R-:W-:Y:S01]  /*4540*/  @!PT LDS RZ, [RZ] ;  /* 0x00000000fffff984 */ /* 0x000fe20000000800 */
[----:B------:R-:W-:Y:S01]  /*4550*/  @!PT LDS RZ, [RZ] ;  /* 0x00000000fffff984 */ /* 0x000fe20000000800 */
[----:B------:R1:W-:Y:S06]  /*4560*/  MEMBAR.ALL.CTA ;  /* 0x0000000000007992 */ /* 0x0003ec0000008000 */
[----:B-1----:R-:W1:Y:S01]  /*4570*/  FENCE.VIEW.ASYNC.S ;  /* 0x00000000000073c6 */ /* 0x002e620000000000 */
[----:B----4-:R-:W-:Y:S11]  /*4580*/  LOP3.LUT P0, RZ, R10, 0x1, RZ, 0xc0, !PT ;  /* 0x000000010aff7812 */ /* 0x010ff6000780c0ff */
[----:B------:R-:W-:Y:S02]  /*4590*/  @!UPT UIADD3 URZ, UPT, UPT, URZ, URZ, URZ ;  /* 0x000000fffffff290 */ /* 0x000fe4000fffe0ff */
[----:B-1----:R-:W-:Y:S01]  /*45a0*/  VOTEU.ANY UP1, P0 ;  /* 0x0000000000ff7886 */ /* 0x002fe20000020100 */
[----:B------:R-:W-:Y:S11]  /*45b0*/  PLOP3.LUT P0, PT, PT, PT, UP1, 0x80, 0x8 ;  /* 0x000000000008781c */ /* 0x000ff60003f0f018 */
[----:B------:R-:W-:Y:S02]  /*45c0*/  @!UPT UIADD3 URZ, UPT, UPT, URZ, URZ, URZ ;  /* 0x000000fffffff290 */ /* 0x000fe4000fffe0ff */
[----:B--2---:R-:W-:Y:S02]  /*45d0*/  @P0 SHF.R.U32.HI R0, RZ, 0x10, R9 ;  /* 0x00000010ff000819 */ /* 0x004fe40000011609 */
[----:B------:R-:W-:Y:S02]  /*45e0*/  @P0 MOV R6, R8 ;  /* 0x0000000800060202 */ /* 0x000fe40000000f00 */
[----:B------:R-:W-:Y:S01]  /*45f0*/  @P0 R2UR UR4, R0 ;  /* 0x00000000000402ca */ /* 0x000fe200000e0000 */
[----:B------:R-:W-:Y:S01]  /*4600*/  VIADD R0, R7, 0x70 ;  /* 0x0000007007007836 */ /* 0x000fe20000000000 */
[----:B------:R-:W-:Y:S02]  /*4610*/  @P0 LOP3.LUT R8, R9, 0xffff, RZ, 0xc0, !PT ;  /* 0x0000ffff09080812 */ /* 0x000fe400078ec0ff */
[----:B------:R-:W-:Y:S02]  /*4620*/  @P0 R2UR UR6, R6 ;  /* 0x00000000060602ca */ /* 0x000fe400000e0000 */
[----:B------:R-:W-:Y:S02]  /*4630*/  PRMT R0, RZ, 0x654, R0 ;  /* 0x00000654ff007816 */ /* 0x000fe40000000000 */
[----:B------:R-:W-:Y:S02]  /*4640*/  @P0 R2UR UR5, R8 ;  /* 0x00000000080502ca */ /* 0x000fe400000e0000 */
[----:B------:R1:W-:Y:S03]  /*4650*/  SYNCS.ARRIVE.TRANS64.RED.A1T0 RZ, [R0+URZ], RZ ;  /* 0x000000ff00ff79a7 */ /* 0x0003e600081004ff */
[----:B------:R-:W-:Y:S04]  /*4660*/  @UP1 UMOV UR24, UR4 ;  /* 0x0000000400181c82 */ /* 0x000fe80008000000 */
[----:B------:R-:W-:Y:S04]  /*4670*/  @UP1 UMOV UR13, UR6 ;  /* 0x00000006000d1c82 */ /* 0x000fe80008000000 */
[----:B------:R-:W-:Y:S01]  /*4680*/  @UP1 UMOV UR7, UR5 ;  /* 0x0000000500071c82 */ /* 0x000fe20008000000 */
[----:B------:R-:W-:Y:S05]  /*4690*/  BRA.U !UP0, `(.L_x_87) ;  /* 0x0000000108a47547 */ /* 0x000fea000b800000 */
[----:B------:R-:W-:Y:S02]  /*46a0*/  UIMAD.WIDE.U32 UR10, UR7, UR31, URZ ;  /* 0x0000001f070a72a5 */ /* 0x000fe4000f8e00ff */
[----:B------:R-:W-:Y:S02]  /*46b0*/  UIMAD.WIDE.U32 UR18, UR13, UR28, URZ ;  /* 0x0000001c0d1272a5 */ /* 0x000fe4000f8e00ff */
[----:B------:R-:W-:Y:S02]  /*46c0*/  USEL UR4, UR25, UR32, !UP5 ;  /* 0x0000002019047287 */ /* 0x000fe4000e800000 */
[----:B------:R-:W-:Y:S02]  /*46d0*/  USEL UR8, UR26, UR33, !UP6 ;  /* 0x000000211a087287 */ /* 0x000fe4000f000000 */
[----:B------:R-:W-:Y:S02]  /*46e0*/  UIMAD.WIDE.U32 UR20, UR4, UR14, URZ ;  /* 0x0000000e041472a5 */ /* 0x000fe4000f8e00ff */
[----:B------:R-:W-:Y:S01]  /*46f0*/  UIMAD.WIDE.U32 UR22, UR8, UR14, URZ ;  /* 0x0000000e081672a5 */ /* 0x000fe2000f8e00ff */
[----:B------:R-:W-:Y:S02]  /*4700*/  UMOV UR5, UR11 ;  /* 0x0000000b00057c82 */ /* 0x000fe40008000000 */
[----:B------:R-:W-:Y:S03]  /*4710*/  USHF.R.U32.HI UR6, URZ, UR35, UR5 ;  /* 0x00000023ff067299 */ /* 0x000fe60008011605 */
[----:B------:R-:W-:Y:S01]  /*4720*/  UMOV UR5, UR19 ;  /* 0x0000001300057c82 */ /* 0x000fe20008000000 */
[----:B------:R-:W-:Y:S02]  /*4730*/  USEL UR6, UR7, UR6, !UP5 ;  /* 0x0000000607067287 */ /* 0x000fe4000e800000 */
[----:B------:R-:W-:Y:S02]  /*4740*/  USHF.R.U32.HI UR9, URZ, UR29, UR5 ;  /* 0x0000001dff097299 */ /* 0x000fe40008011605 */
[----:B------:R-:W-:Y:S01]  /*4750*/  UIMAD.WIDE.U32 UR10, UR6, UR14, URZ ;  /* 0x0000000e060a72a5 */ /* 0x000fe2000f8e00ff */
[----:B------:R-:W-:Y:S02]  /*4760*/  UMOV UR5, UR21 ;  /* 0x0000001500057c82 */ /* 0x000fe40008000000 */
[----:B------:R-:W-:Y:S03]  /*4770*/  @UP4 USHF.R.U32.HI UR4, URZ, UR15, UR5 ;  /* 0x0000000fff044299 */ /* 0x000fe60008011605 */
[----:B------:R-:W-:Y:S01]  /*4780*/  UMOV UR5, UR23 ;  /* 0x0000001700057c82 */ /* 0x000fe20008000000 */
[----:B------:R-:W-:Y:S02]  /*4790*/  UIMAD UR4, UR40, UR4, URZ ;  /* 0x00000004280472a4 */ /* 0x000fe4000f8e02ff */
[----:B------:R-:W-:Y:S02]  /*47a0*/  @UP4 USHF.R.U32.HI UR8, URZ, UR15, UR5 ;  /* 0x0000000fff084299 */ /* 0x000fe40008011605 */
[----:B------:R-:W-:Y:S02]  /*47b0*/  USEL UR5, UR13, UR9, !UP6 ;  /* 0x000000090d057287 */ /* 0x000fe4000f000000 */
[----:B------:R-:W-:Y:S02]  /*47c0*/  UIMAD UR9, UR40, UR8, URZ ;  /* 0x00000008280972a4 */ /* 0x000fe4000f8e02ff */
[----:B------:R-:W-:Y:S03]  /*47d0*/  UISETP.GE.AND UP0, UPT, UR6, UR4, UPT ;  /* 0x000000040600728c */ /* 0x000fe6000bf06270 */
[----:B------:R-:W-:Y:S01]  /*47e0*/  UMOV UR4, UR11 ;  /* 0x0000000b00047c82 */ /* 0x000fe20008000000 */
[----:B------:R-:W-:Y:S02]  /*47f0*/  UISETP.GE.OR UP0, UPT, UR5, UR9, UP0 ;  /* 0x000000090500728c */ /* 0x000fe40008706670 */
[----:B------:R-:W-:Y:S02]  /*4800*/  USHF.R.U32.HI UR4, URZ, UR15, UR4 ;  /* 0x0000000fff047299 */ /* 0x000fe40008011604 */
[----:B------:R-:W-:Y:S02]  /*4810*/  UIMAD.WIDE.U32 UR10, UR5, UR14, URZ ;  /* 0x0000000e050a72a5 */ /* 0x000fe4000f8e00ff */
[----:B------:R-:W-:Y:S04]  /*4820*/  USEL UR12, UR6, UR4, !UP4 ;  /* 0x00000004060c7287 */ /* 0x000fe8000e000000 */
[----:B------:R-:W-:Y:S01]  /*4830*/  UIADD3 UR9, UPT, UPT, -UR12, URZ, URZ ;  /* 0x000000ff0c097290 */ /* 0x000fe2000fffe1ff */
[----:B------:R-:W-:Y:S02]  /*4840*/  @!UP0 UMOV UR4, UR11 ;  /* 0x0000000b00048c82 */ /* 0x000fe40008000000 */
[----:B------:R-:W-:Y:S02]  /*4850*/  @!UP0 USHF.R.U32.HI UR4, URZ, UR15, UR4 ;  /* 0x0000000fff048299 */ /* 0x000fe40008011604 */
[----:B------:R-:W-:Y:S02]  /*4860*/  UIMAD UR9, UR40, UR9, UR6 ;  /* 0x00000009280972a4 */ /* 0x000fe4000f8e0206 */
[----:B------:R-:W-:Y:S04]  /*4870*/  @!UP0 USEL UR4, UR5, UR4, !UP4 ;  /* 0x0000000405048287 */ /* 0x000fe8000e000000 */
[----:B------:R-:W-:Y:S02]  /*4880*/  @!UP0 UIMAD UR9, UR8, UR9, UR4 ;  /* 0x00000009080982a4 */ /* 0x000fe4000f8e0204 */
[----:B------:R-:W-:Y:S02]  /*4890*/  @!UP0 UIADD3 UR10, UPT, UPT, UR12, -UR4, URZ ;  /* 0x800000040c0a8290 */ /* 0x000fe4000fffe0ff */
[----:B------:R-:W-:Y:S02]  /*48a0*/  UIADD3 UR4, UPT, UPT, -UR5, URZ, URZ ;  /* 0x000000ff05047290 */ /* 0x000fe4000fffe1ff */
[----:B------:R-:W-:Y:S02]  /*48b0*/  UIADD3 UR8, UPT, UPT, -UR6, URZ, URZ ;  /* 0x000000ff06087290 */ /* 0x000fe4000fffe1ff */
[----:B------:R-:W-:Y:S02]  /*48c0*/  @!UP0 UIMAD UR6, UR10, UR40, UR5 ;  /* 0x000000280a0682a4 */ /* 0x000fe4000f8e0205 */
[----:B------:R-:W-:Y:S02]  /*48d0*/  UIMAD UR13, UR16, UR4, UR13 ;  /* 0x00000004100d72a4 */ /* 0x000fe4000f8e020d */
[----:B------:R-:W-:Y:S01]  /*48e0*/  UIMAD UR7, UR30, UR8, UR7 ;  /* 0x000000081e0772a4 */ /* 0x000fe2000f8e0207 */
[----:B------:R-:W-:Y:S02]  /*48f0*/  @!UP0 UMOV UR5, UR9 ;  /* 0x0000000900058c82 */ /* 0x000fe40008000000 */
[----:B------:R-:W-:Y:S02]  /*4900*/  UIMAD UR13, UR5, UR16, UR13 ;  /* 0x00000010050d72a4 */ /* 0x000fe4000f8e020d */
[----:B------:R-:W-:Y:S11]  /*4910*/  UIMAD UR7, UR6, UR30, UR7 ;  /* 0x0000001e060772a4 */ /* 0x000ff6000f8e0207 */
[----:B------:R-:W-:Y:S01]  /*4920*/  @!UPT UIADD3 URZ, UPT, UPT, URZ, URZ, URZ ;  /* 0x000000fffffff290 */ /* 0x000fe2000fffe0ff */
.L_x_87:
[----:B------:R-:W2:Y:S01]  /*4930*/  @!UP2 LDCU.128 UR20, c[0x0][0xb10] ;  /* 0x00016200ff14a7ac */ /* 0x000ea20008000c00 */
[C---:B---3--:R-:W-:Y:S02]  /*4940*/  ISETP.NE.U32.AND P1, PT, R4.reuse, RZ, PT ;  /* 0x000000ff0400720c */ /* 0x048fe40003f25070 */
[----:B------:R-:W-:Y:S02]  /*4950*/  ISETP.NE.U32.AND P0, PT, R4, RZ, PT ;  /* 0x000000ff0400720c */ /* 0x000fe40003f05070 */
[C---:B------:R-:W-:Y:S02]  /*4960*/  ISETP.NE.AND.EX P1, PT, R5.reuse, RZ, PT, P1 ;  /* 0x000000ff0500720c */ /* 0x040fe40003f25310 */
[----:B------:R-:W-:Y:S01]  /*4970*/  ISETP.NE.AND.EX P0, PT, R5, RZ, PT, P0 ;  /* 0x000000ff0500720c */ /* 0x000fe20003f05300 */
[----:B------:R-:W3:Y:S01]  /*4980*/  @!UP2 LDCU UR5, c[0x0][0xb0c] ;  /* 0x00016180ff05a7ac */ /* 0x000ee20008000800 */
[----:B------:R-:W-:Y:S01]  /*4990*/  SHF.L.U32 R6, R15, 0x1f, RZ ;  /* 0x0000001f0f067819 */ /* 0x000fe200000006ff */
[----:B--2---:R-:W-:Y:S07]  /*49a0*/  UIMAD.WIDE.U32 UR8, UR13, UR20, URZ ;  /* 0x000000140d0872a5 */ /* 0x004fee000f8e00ff */
[----:B------:R-:W-:Y:S01]  /*49b0*/  @!UP2 UMOV UR4, UR9 ;  /* 0x000000090004ac82 */ /* 0x000fe20008000000 */
[----:B---3--:R-:W-:Y:S02]  /*49c0*/  @!UP2 UISETP.NE.AND UP0, UPT, UR5, 0x1, UPT ;  /* 0x000000010500a88c */ /* 0x008fe4000bf05270 */
[----:B------:R-:W-:Y:S02]  /*49d0*/  @!UP2 USHF.R.U32.HI UR4, URZ, UR21, UR4 ;  /* 0x00000015ff04a299 */ /* 0x000fe40008011604 */
[----:B------:R-:W-:Y:S02]  /*49e0*/  UIMAD.WIDE.U32 UR8, UR7, UR23, URZ ;  /* 0x00000017070872a5 */ /* 0x000fe4000f8e00ff */
[----:B------:R-:W-:Y:S02]  /*49f0*/  @!UP2 USEL UR10, UR13, UR4, !UP0 ;  /* 0x000000040d0aa287 */ /* 0x000fe4000c000000 */
[----:B------:R-:W-:Y:S03]  /*4a00*/  @!UP2 UISETP.NE.AND UP0, UPT, UR22, 0x1, UPT ;  /* 0x000000011600a88c */ /* 0x000fe6000bf05270 */
[----:B------:R-:W-:Y:S02]  /*4a10*/  @!UP2 UMOV UR6, UR9 ;  /* 0x000000090006ac82 */ /* 0x000fe40008000000 */
[----:B------:R-:W2:Y:S02]  /*4a20*/  @!UP2 LDCU UR4, c[0x0][0xb20] ;  /* 0x00016400ff04a7ac */ /* 0x000ea40008000800 */
[----:B--2---:R-:W-:Y:S04]  /*4a30*/  @!UP2 USHF.R.U32.HI UR6, URZ, UR4, UR6 ;  /* 0x00000004ff06a299 */ /* 0x004fe80008011606 */
[----:B------:R-:W-:Y:S04]  /*4a40*/  @!UP2 USEL UR6, UR7, UR6, !UP0 ;  /* 0x000000060706a287 */ /* 0x000fe8000c000000 */
[----:B------:R-:W-:Y:S02]  /*4a50*/  @!UP2 UIADD3 UR4, UPT, UPT, -UR10, UR6, URZ ;  /* 0x000000060a04a290 */ /* 0x000fe4000fffe1ff */
[----:B------:R-:W-:Y:S02]  /*4a60*/  @!UP2 UIADD3 UR6, UPT, UPT, UR10, -UR6, URZ ;  /* 0x800000060a06a290 */ /* 0x000fe4000fffe0ff */
[----:B------:R-:W-:Y:S02]  /*4a70*/  @!UP2 UIMAD UR13, UR4, UR5, UR13 ;  /* 0x00000005040da2a4 */ /* 0x000fe4000f8e020d */
[----:B------:R-:W-:Y:S01]  /*4a80*/  @!UP2 UIMAD UR7, UR6, UR22, UR7 ;  /* 0x000000160607a2a4 */ /* 0x000fe2000f8e0207 */
[----:B------:R-:W-:Y:S11]  /*4a90*/  BRA.U UP3, `(.L_x_88) ;  /* 0x0000000103107547 */ /* 0x000ff6000b800000 */
[----:B------:R-:W-:Y:S04]  /*4aa0*/  MOV R7, UR34 ;  /* 0x0000002200077c02 */ /* 0x000fe80008000f00 */
[----:B------:R-:W-:Y:S04]  /*4ab0*/  SHF.L.U32 R7, R7, 0x1f, RZ ;  /* 0x0000001f07077819 */ /* 0x000fe800000006ff */
[----:B------:R-:W2:Y:S02]  /*4ac0*/  SYNCS.PHASECHK.TRANS64.TRYWAIT P2, [UR17+0x58], R7 ;  /* 0x00005807ff0075a7 */ /* 0x000ea40008041111 */
[----:B--2---:R-:W-:Y:S05]  /*4ad0*/  @!P2 BRA `(.L_x_89) ;  /* 0x000000280080a947 */ /* 0x004fea0003800000 */
.L_x_88:
[----:B------:R-:W-:Y:S05]  /*4ae0*/  @!P1 BRA `(.L_x_90) ;  /* 0x0000000000309947 */ /* 0x000fea0003800000 */
[----:B------:R-:W-:Y:S01]  /*4af0*/  ISETP.NE.U32.AND P1, PT, R2, RZ, PT ;  /* 0x000000ff0200720c */ /* 0x000fe20003f25070 */
[----:B------:R-:W2:Y:S01]  /*4b00*/  LDCU.64 UR4, c[0x0][0x358] ;  /* 0x00006b00ff0477ac */ /* 0x000ea20008000a00 */
[----:B------:R-:W-:Y:S02]  /*4b10*/  IMAD.MOV.U32 R80, RZ, RZ, 0x1 ;  /* 0x00000001ff507424 */ /* 0x000fe400078e00ff */
[----:B------:R-:W-:Y:S11]  /*4b20*/  ISETP.NE.AND.EX P1, PT, R3, RZ, PT, P1 ;  /* 0x000000ff0300720c */ /* 0x000ff60003f25310 */
[----:B------:R-:W-:Y:S02]  /*4b30*/  @!UPT UIADD3 URZ, UPT, UPT, URZ, URZ, URZ ;  /* 0x000000fffffff290 */ /* 0x000fe4000fffe0ff */
[----:B------:R-:W3:Y:S01]  /*4b40*/  @P1 LDC.64 R8, c[0x0][0x888] ;  /* 0x00022200ff081b82 */ /* 0x000ee20000000a00 */
[----:B-1----:R-:W-:Y:S04]  /*4b50*/  @P1 IMAD R0, R4, UR36, RZ ;  /* 0x0000002404001c24 */ /* 0x002fe8000f8e02ff */
[----:B---3--:R-:W-:Y:S04]  /*4b60*/  @P1 IMAD.WIDE R8, R0, 0x4, R8 ;  /* 0x0000000400081825 */ /* 0x008fe800078e0208 */
[----:B------:R-:W-:Y:S01]  /*4b70*/  HFMA2 R0, -RZ, RZ, 0, 5.9604644775390625e-08 ;  /* 0x00000001ff007431 */ /* 0x000fe200000001ff */
[----:B--2--5:R2:W5:Y:S04]  /*4b80*/  @P1 LDG.E R39, desc[UR4][R8.64] ;  /* 0x0000000408271981 */ /* 0x024568000c1e1900 */
[----:B------:R-:W-:Y:S01]  /*4b90*/  @!P1 PRMT R80, R0, 0x7610, R80 ;  /* 0x0000761000509816 */ /* 0x000fe20000000050 */
[----:B--2---:R-:W3:Y:S06]  /*4ba0*/  @!P1 LDC R39, c[0x0][0x880] ;  /* 0x00022000ff279b82 */ /* 0x004eec0000000800 */
.L_x_90:
[----:B---3-5:R-:W-:Y:S01]  /*4bb0*/  @!P0 FSETP.EQ.AND P1, PT, R39, RZ, PT ;  /* 0x000000ff2700820b */ /* 0x028fe20003f22000 */
[----:B------:R-:W-:Y:S01]  /*4bc0*/  @!UPT UIADD3 URZ, UPT, UPT, URZ, URZ, URZ ;  /* 0x000000fffffff290 */ /* 0x000fe2000fffe0ff */
[----:B------:R-:W-:Y:S11]  /*4bd0*/  @!P0 BRA `(.L_x_91) ;  /* 0x0000000000188947 */ /* 0x000ff60003800000 */
[----:B------:R-:W-:Y:S02]  /*4be0*/  LOP3.LUT P0, RZ, R80, 0xff, RZ, 0xc0, !PT ;  /* 0x000000ff50ff7812 */ /* 0x000fe4000780c0ff */
[----:B------:R-:W-:Y:S04]  /*4bf0*/  ISETP.NE.U32.AND P1, PT, R2, RZ, PT ;  /* 0x000000ff0200720c */ /* 0x000fe80003f25070 */
[----:B------:R-:W-:Y:S04]  /*4c00*/  ISETP.NE.AND.EX P1, PT, R3, RZ, PT, P1 ;  /* 0x000000ff0300720c */ /* 0x000fe80003f25310 */
[----:B------:R-:W-:Y:S03]  /*4c10*/  PLOP3.LUT P1, PT, P1, PT, PT, 0x8, 0x80 ;  /* 0x000000000080781c */ /* 0x000fe60000f2e170 */
[----:B------:R-:W-:Y:S11]  /*4c20*/  @P0 FSETP.EQ.AND P1, PT, R39, RZ, PT ;  /* 0x000000ff2700020b */ /* 0x000ff60003f22000 */
[----:B------:R-:W-:Y:S02]  /*4c30*/  @!UPT UIADD3 URZ, UPT, UPT, URZ, URZ, URZ ;  /* 0x000000fffffff290 */ /* 0x000fe4000fffe0ff */
.L_x_91:
[----:B------:R-:W2:Y:S01]  /*4c40*/  SYNCS.PHASECHK.TRANS64.TRYWAIT P0, [UR17+0x48], R6 ;  /* 0x00004806ff0075a7 */ /* 0x000ea20008001111 */
[----:B------:R-:W-:Y:S02]  /*4c50*/  ELECT P2, URZ, PT ;  /* 0x0000000000ff782f */ /* 0x000fe40003840000 */
[----:B------:R-:W-:Y:S01]  /*4c60*/  IADD3 R14, PT, PT, R14, 0x1, RZ ;  /* 0x000000010e0e7810 */ /* 0x000fe20007ffe0ff */
[----:B--2---:R-:W-:Y:S10]  /*4c70*/  @!P0 BRA `(.L_x_92) ;  /* 0x0000002800308947 */ /* 0x004ff40003800000 */
.L_x_146:
[----:B------:R-:W-:Y:S01]  /*4c80*/  PLOP3.LUT P1, PT, P1, P2, PT, 0xf2, 0x2f ;  /* 0x00000000002f781c */ /* 0x000fe20000f25e72 */
[----:B------:R-:W-:Y:S01]  /*4c90*/  UMOV UR18, 0x0 ;  /* 0x0000000000127882 */ /* 0x000fe20000000000 */
[----:B------:R-:W-:Y:S01]  /*4ca0*/  UMOV UR19, 0x10000000 ;  /* 0x1000000000137882 */ /* 0x000fe20000000000 */
[----:B------:R-:W-:Y:S01]  /*4cb0*/  UMOV UR12, UR36 ;  /* 0x00000024000c7c82 */ /* 0x000fe20008000000 */
[----:B------:R-:W-:Y:S01]  /*4cc0*/  LOP3.LUT R15, R15, 0x1, RZ, 0x3c, !PT ;  /* 0x000000010f0f7812 */ /* 0x000fe200078e3cff */
[----:B------:R-:W-:Y:S01]  /*4cd0*/  UPLOP3.LUT UP3, UPT, UPT, UPT, UPT, 0x80, 0x8 ;  /* 0x000000000008789c */ /* 0x000fe20003f6f070 */
[----:B------:R-:W-:Y:S07]  /*4ce0*/  UMOV UR36, UR24 ;  /* 0x0000001800247c82 */ /* 0x000fee0008000000 */
[----:B-1----:R-:W-:Y:S01]  /*4cf0*/  @!P1 IADD3 R6, P0, PT, R16, 0x580, RZ ;  /* 0x0000058010069810 */ /* 0x002fe20007f1e0ff */
[----:B------:R-:W-:Y:S03]  /*4d00*/  VOTEU.ALL UP0, P1 ;  /* 0x0000000000ff7886 */ /* 0x000fe60000800000 */
[----:B------:R-:W-:Y:S01]  /*4d10*/  @!P1 R2UR UR5, R6 ;  /* 0x00000000060592ca */ /* 0x000fe200000e0000 */
[----:B------:R-:W-:Y:S01]  /*4d20*/  @!P1 IMAD.X R0, RZ, RZ, R17, P0 ;  /* 0x000000ffff009224 */ /* 0x000fe200000e0611 */
[----:B------:R-:W-:Y:S01]  /*4d30*/  @!UP0 USHF.L.U32 UR10, UR45, 0x6, URZ ;  /* 0x000000062d0a8899 */ /* 0x000fe200080006ff */
[----:B------:R-:W-:Y:S01]  /*4d40*/  ISETP.NE.AND P0, PT, R14, 0x2, PT ;  /* 0x000000020e00780c */ /* 0x000fe20003f05270 */
[----:B------:R-:W-:Y:S02]  /*4d50*/  @!UP0 USHF.L.U32 UR11, UR46, 0x6, URZ ;  /* 0x000000062e0b8899 */ /* 0x000fe400080006ff */
[----:B------:R-:W-:Y:S01]  /*4d60*/  @!P1 R2UR UR4, R0 ;  /* 0x00000000000492ca */ /* 0x000fe200000e0000 */
[----:B------:R-:W-:Y:S01]  /*4d70*/  @!UP0 UIADD3 UR8, UPT, UPT, UR17, 0x200, URZ ;  /* 0x0000020011088890 */ /* 0x000fe2000fffe0ff */
[----:B------:R-:W-:Y:S01]  /*4d80*/  SEL R0, RZ, 0x1, P0 ;  /* 0x00000001ff007807 */ /* 0x000fe20000000000 */
[----:B------:R-:W-:Y:S01]  /*4d90*/  @!UP0 UIADD3 UR9, UPT, UPT, UR17, 0x40, URZ ;  /* 0x0000004011098890 */ /* 0x000fe2000fffe0ff */
[----:B------:R-:W-:Y:S01]  /*4da0*/  SEL R14, R14, RZ, P0 ;  /* 0x000000ff0e0e7207 */ /* 0x000fe20000000000 */
[----:B------:R-:W-:Y:S01]  /*4db0*/  VOTEU.ALL UP0, P1 ;  /* 0x0000000000ff7886 */ /* 0x000fe20000800000 */
[----:B------:R-:W-:Y:S01]  /*4dc0*/  LOP3.LUT R13, R13, R0, RZ, 0x3c, !PT ;  /* 0x000000000d0d7212 */ /* 0x000fe200078e3cff */
[----:B------:R-:W-:Y:S01]  /*4dd0*/  IMAD.U32 R6, RZ, RZ, UR5 ;  /* 0x00000005ff067e24 */ /* 0x000fe2000f8e00ff */
[----:B------:R-:W-:Y:S02]  /*4de0*/  UIADD3 UR45, UPT, UPT, UR7, UR55, URZ ;  /* 0x00000037072d7290 */ /* 0x000fe4000fffe0ff */
[----:B------:R-:W-:Y:S03]  /*4df0*/  UIADD3 UR46, UPT, UPT, UR13, UR58, URZ ;  /* 0x0000003a0d2e7290 */ /* 0x000fe6000fffe0ff */
[----:B------:R-:W-:Y:S01]  /*4e00*/  IMAD.U32 R7, RZ, RZ, UR4 ;  /* 0x00000004ff077e24 */ /* 0x000fe2000f8e00ff */
[----:B------:R-:W-:Y:S04]  /*4e10*/  @!P1 R2UR UR4, R6 ;  /* 0x00000000060492ca */ /* 0x000fe800000e0000 */
[----:B------:R-:W-:Y:S11]  /*4e20*/  @!P1 R2UR UR5, R7 ;  /* 0x00000000070592ca */ /* 0x000ff600000e0000 */
[----:B------:R-:W-:Y:S02]  /*4e30*/  @!UPT UIADD3 URZ, UPT, UPT, URZ, URZ, URZ ;  /* 0x000000fffffff290 */ /* 0x000fe4000fffe0ff */
[----:B------:R2:W-:Y:S01]  /*4e40*/  @!UP0 UTMALDG.3D [UR8], [UR4], desc[UR18] ;  /* 0x00001208040085b4 */ /* 0x0005e20008011000 */
[----:B------:R2:W-:Y:S01]  /*4e50*/  @!P1 SYNCS.ARRIVE.TRANS64.RED.A0TR RZ, [UR17+0x40], R12 ;  /* 0x0000400cffff99a7 */ /* 0x0005e20008300411 */
[----:B------:R-:W-:Y:S01]  /*4e60*/  SYNCS.ARRIVE.TRANS64.RED.A1T0 RZ, [UR27], RZ ;  /* 0x000000ffffff79a7 */ /* 0x000fe2000810041b */
[----:B------:R-:W-:Y:S05]  /*4e70*/  BRA.U UP1, `(.L_x_93) ;  /* 0xfffffff5018c7547 */ /* 0x000fea000b83ffff */
[----:B------:R-:W-:Y:S07]  /*4e80*/  MOV R0, UR17 ;  /* 0x0000001100007c02 */ /* 0x000fee0008000f00 */
.L_x_94:
[----:B-1----:R-:W-:-:S04]  /*4e90*/  SHF.L.U32 R2, R15, 0x1f, RZ ;  /* 0x0000001f0f027819 */ /* 0x002fc800000006ff */
[----:B------:R1:W3:Y:S03]  /*4ea0*/  SYNCS.PHASECHK.TRANS64.TRYWAIT P0, [R0+URZ+0x48], R2 ;  /* 0x00004802000075a7 */ /* 0x0002e600080011ff */
[----:B---3--:R-:W-:Y:S05]  /*4eb0*/  @!P0 NANOSLEEP.SYNCS 0x989680 ;  /* 0x009896800000895d */ /* 0x008fea0003900000 */
[----:B------:R-:W3:Y:S02]  /*4ec0*/  @!P0 SYNCS.PHASECHK.TRANS64 P0, [R0+URZ+0x48], R2 ;  /* 0x00004802000085a7 */ /* 0x000ee400080010ff */
[----:B--23--:R-:W-:Y:S05]  /*4ed0*/  @P0 EXIT ;  /* 0x000000000000094d */ /* 0x00cfea0003800000 */
[----:B------:R-:W-:Y:S05]  /*4ee0*/  BRA `(.L_x_94) ;  /* 0xfffffffc00e87947 */ /* 0x000fea000383ffff */
.L_x_85:
[----:B------:R-:W-:-:S06]  /*4ef0*/  UISETP.GE.AND UP0, UPT, UR13, 0x4, UPT ;  /* 0x000000040d00788c */ /* 0x000fcc000bf06270 */
[----:B------:R-:W-:-:S13]  /*4f00*/  PLOP3.LUT P0, PT, PT, PT, UP0, 0x80, 0x8 ;  /* 0x000000000008781c */ /* 0x000fda0003f0f008 */
[----:B------:R-:W-:Y:S05]  /*4f10*/  @!P0 EXIT ;  /* 0x000000000000894d */ /* 0x000fea0003800000 */
[----:B------:R-:W1:Y:S08]  /*4f20*/  S2UR UR4, SR_CgaCtaId ;  /* 0x00000000000479c3 */ /* 0x000e700000008800 */
[----:B------:R-:W-:Y:S01]  /*4f30*/  BAR.SYNC.DEFER_BLOCKING 0x6, 0xa0 ;  /* 0x0182800000007b1d */ /* 0x000fe20000010000 */
[----:B------:R-:W-:Y:S01]  /*4f40*/  IMAD.SHL.U32 R6, R69, 0x40, RZ ;  /* 0x0000004045067824 */ /* 0x000fe200078e00ff */
[----:B------:R-:W-:Y:S01]  /*4f50*/  SHF.R.U32.HI R7, RZ, 0x1, R69 ;  /* 0x00000001ff077819 */ /* 0x000fe20000011645 */
[----:B------:R-:W-:Y:S01]  /*4f60*/  IMAD.SHL.U32 R3, R81, 0x800, RZ ;  /* 0x0000080051037824 */ /* 0x000fe200078e00ff */
[----:B------:R-:W-:Y:S01]  /*4f70*/  CS2R R84, SRZ ;  /* 0x0000000000547805 */ /* 0x000fe2000001ff00 */
[C---:B------:R-:W-:Y:S01]  /*4f80*/  IMAD.U32 R37, R69.reuse, 0x10000, RZ ;  /* 0x0001000045257824 */ /* 0x040fe200078e00ff */
[----:B------:R-:W-:Y:S01]  /*4f90*/  UMOV UR44, 0x400 ;  /* 0x00000400002c7882 */ /* 0x000fe20000000000 */
[C---:B------:R-:W-:Y:S01]  /*4fa0*/  LOP3.LUT R2, R6.reuse, 0x180, RZ, 0xc0, !PT ;  /* 0x0000018006027812 */ /* 0x040fe200078ec0ff */
[----:B------:R-:W2:Y:S01]  /*4fb0*/  LDC.64 R74, c[0x0][0x888] ;  /* 0x00022200ff4a7b82 */ /* 0x000ea20000000a00 */
[----:B------:R-:W-:Y:S01]  /*4fc0*/  LOP3.LUT R6, R6, 0x640, RZ, 0xc0, !PT ;  /* 0x0000064006067812 */ /* 0x000fe200078ec0ff */
[----:B------:R-:W-:Y:S01]  /*4fd0*/  IMAD.MOV.U32 R36, RZ, RZ, RZ ;  /* 0x000000ffff247224 */ /* 0x000fe200078e00ff */
[----:B------:R-:W-:Y:S01]  /*4fe0*/  LOP3.LUT R7, R2, 0x20, R7, 0xf8, !PT ;  /* 0x0000002002077812 */ /* 0x000fe200078ef807 */
[----:B------:R-:W-:Y:S01]  /*4ff0*/  IMAD.SHL.U32 R2, R69, 0x8, RZ ;  /* 0x0000000845027824 */ /* 0x000fe200078e00ff */
[----:B------:R-:W-:Y:S01]  /*5000*/  LOP3.LUT R3, R6, 0x800, R3, 0xf8, !PT ;  /* 0x0000080006037812 */ /* 0x000fe200078ef803 */
[----:B------:R-:W-:Y:S01]  /*5010*/  IMAD.MOV.U32 R86, RZ, RZ, RZ ;  /* 0x000000ffff567224 */ /* 0x000fe200078e00ff */
[----:B------:R-:W3:Y:S01]  /*5020*/  LDCU UR53, c[0x0][0x370] ;  /* 0x00006e00ff3577ac */ /* 0x000ee20008000800 */
[----:B------:R-:W4:Y:S01]  /*5030*/  LDC.64 R76, c[0x0][0x890] ;  /* 0x00022400ff4c7b82 */ /* 0x000f220000000a00 */
[----:B------:R-:W-:Y:S01]  /*5040*/  LOP3.LUT R2, R7, 0x30, R2, 0x78, !PT ;  /* 0x0000003007027812 */ /* 0x000fe200078e7802 */
[----:B------:R-:W-:Y:S01]  /*5050*/  IMAD.MOV.U32 R83, RZ, RZ, RZ ;  /* 0x000000ffff537224 */ /* 0x000fe200078e00ff */
[----:B------:R-:W2:Y:S02]  /*5060*/  LDCU.64 UR62, c[0x0][0x348] ;  /* 0x00006900ff3e77ac */ /* 0x000ea40008000a00 */
[----:B------:R-:W-:Y:S01]  /*5070*/  LOP3.LUT R79, R3, R2, RZ, 0xfc, !PT ;  /* 0x00000002034f7212 */ /* 0x000fe200078efcff */
[----:B------:R-:W-:Y:S01]  /*5080*/  IMAD.SHL.U32 R3, R81, 0x200000, RZ ;  /* 0x0020000051037824 */ /* 0x000fe200078e00ff */
[----:B-1----:R-:W-:Y:S01]  /*5090*/  ULEA UR44, UR4, UR44, 0x18 ;  /* 0x0000002c042c7291 */ /* 0x002fe2000f8ec0ff */
[----:B------:R-:W1:Y:S01]  /*50a0*/  LDC.64 R72, c[0x0][0x8b0] ;  /* 0x00022c00ff487b82 */ /* 0x000e620000000a00 */
[----:B------:R-:W-:Y:S01]  /*50b0*/  IMAD.SHL.U32 R2, R69, 0x10, RZ ;  /* 0x0000001045027824 */ /* 0x000fe200078e00ff */
[----:B------:R-:W1:Y:S01]  /*50c0*/  LDCU UR41, c[0x0][0xb0c] ;  /* 0x00016180ff2977ac */ /* 0x000e620008000800 */
[----:B------:R-:W-:-:S02]  /*50d0*/  LOP3.LUT R3, R3, 0x200000, RZ, 0xc0, !PT ;  /* 0x0020000003037812 */ /* 0x000fc400078ec0ff */
[----:B------:R-:W-:Y:S01]  /*50e0*/  VIADD R78, R79, UR44 ;  /* 0x0000002c4f4e7c36 */ /* 0x000fe20008000000 */
[----:B------:R-:W-:Y:S01]  /*50f0*/  UIADD3 UR4, UPT, UPT, UR44, 0x1200, URZ ;  /* 0x000012002c047890 */ /* 0x000fe2000fffe0ff */
[----:B------:R-:W-:Y:S01]  /*5100*/  LOP3.LUT R37, R3, 0x400000, R37, 0xf8, !PT ;  /* 0x0040000003257812 */ /* 0x000fe200078ef825 */
[----:B------:R-:W3:Y:S01]  /*5110*/  LDS R0, [UR44+0x110] ;  /* 0x0001102cff007984 */ /* 0x000ee20008000800 */
[----:B------:R-:W1:Y:S01]  /*5120*/  LDC.64 R70, c[0x0][0x8a8] ;  /* 0x00022a00ff467b82 */ /* 0x000e620000000a00 */
[----:B------:R-:W-:Y:S01]  /*5130*/  LOP3.LUT R2, R2, 0x20, RZ, 0xc0, !PT ;  /* 0x0000002002027812 */ /* 0x000fe200078ec0ff */
[----:B------:R-:W1:Y:S01]  /*5140*/  LDCU UR61, c[0x0][0xb20] ;  /* 0x00016400ff3d77ac */ /* 0x000e620008000800 */
[----:B------:R-:W-:Y:S02]  /*5150*/  IMAD.U32 R87, RZ, RZ, UR4 ;  /* 0x00000004ff577e24 */ /* 0x000fe4000f8e00ff */
[----:B------:R-:W-:Y:S01]  /*5160*/  IADD3 R78, PT, PT, -R2, 0x200, R78 ;  /* 0x00000200024e7810 */ /* 0x000fe20007ffe14e */
[----:B------:R-:W1:Y:S01]  /*5170*/  LDCU UR39, c[0x0][0xb30] ;  /* 0x00016600ff2777ac */ /* 0x000e620008000800 */
[----:B------:R-:W1:Y:S01]  /*5180*/  LDCU.64 UR56, c[0x0][0x888] ;  /* 0x00011100ff3877ac */ /* 0x000e620008000a00 */
[----:B------:R-:W1:Y:S01]  /*5190*/  LDCU.64 UR42, c[0x0][0xb28] ;  /* 0x00016500ff2a77ac */ /* 0x000e620008000a00 */
[----:B------:R-:W1:Y:S01]  /*51a0*/  LDCU.128 UR48, c[0x0][0xb10] ;  /* 0x00016200ff3077ac */ /* 0x000e620008000c00 */
[----:B------:R-:W1:Y:S01]  /*51b0*/  LDCU UR52, c[0x0][0x374] ;  /* 0x00006e80ff3477ac */ /* 0x000e620008000800 */
[----:B------:R-:W-:Y:S01]  /*51c0*/  UIADD3 UR59, UPT, UPT, UR44, 0x200, URZ ;  /* 0x000002002c3b7890 */ /* 0x000fe2000fffe0ff */
[----:B--234-:R-:W-:-:S11]  /*51d0*/  IMAD.IADD R37, R0, 0x1, R37 ;  /* 0x0000000100257824 */ /* 0x01cfd600078e0225 */
.L_x_112:
[----:B------:R-:W-:Y:S02]  /*51e0*/  LEA R3, R83, UR44, 0x3 ;  /* 0x0000002c53037c11 */ /* 0x000fe4000f8e18ff */
[----:B------:R-:W-:Y:S02]  /*51f0*/  SHF.L.U32 R0, R85, 0x1f, RZ ;  /* 0x0000001f55007819 */ /* 0x000fe400000006ff */
[----:B-1----:R-:W-:Y:S02]  /*5200*/  LEA R4, R83, UR44, 0x4 ;  /* 0x0000002c53047c11 */ /* 0x002fe4000f8e20ff */
[----:B------:R-:W2:Y:S02]  /*5210*/  SYNCS.PHASECHK.TRANS64.TRYWAIT P0, [R3+URZ+0x60], R0 ;  /* 0x00006000030075a7 */ /* 0x000ea400080011ff */
[----:B--2---:R-:W-:Y:S05]  /*5220*/  @!P0 BRA `(.L_x_95) ;  /* 0x0000002000dc8947 */ /* 0x004fea0003800000 */
.L_x_147:
[----:B------:R-:W3:Y:S01]  /*5230*/  LDS.128 R4, [R4+0xf0] ;  /* 0x0000f00004047984 */ /* 0x000ee20000000c00 */
[----:B------:R-:W-:Y:S01]  /*5240*/  UISETP.GE.AND UP0, UPT, UR40, 0x1, UPT ;  /* 0x000000012800788c */ /* 0x000fe2000bf06270 */
[----:B------:R-:W-:Y:S01]  /*5250*/  @!PT LDS RZ, [RZ] ;  /* 0x00000000fffff984 */ /* 0x000fe20000000800 */
[----:B------:R-:W-:Y:S01]  /*5260*/  @!PT LDS RZ, [RZ] ;  /* 0x00000000fffff984 */ /* 0x000fe20000000800 */
[----:B------:R-:W-:Y:S01]  /*5270*/  @!PT LDS RZ, [RZ] ;  /* 0x00000000fffff984 */ /* 0x000fe20000000800 */
[----:B------:R-:W-:Y:S01]  /*5280*/  @!PT LDS RZ, [RZ] ;  /* 0x00000000fffff984 */ /* 0x000fe20000000800 */
[----:B------:R4:W-:Y:S06]  /*5290*/  MEMBAR.ALL.CTA ;  /* 0x0000000000007992 */ /* 0x0009ec0000008000 */
[----:B----4-:R-:W4:Y:S01]  /*52a0*/  FENCE.VIEW.ASYNC.S ;  /* 0x00000000000073c6 */ /* 0x010f220000000000 */
[----:B---3--:R-:W-:Y:S11]  /*52b0*/  LOP3.LUT P0, RZ, R6, 0x1, RZ, 0xc0, !PT ;  /* 0x0000000106ff7812 */ /* 0x008ff6000780c0ff */
[----:B------:R-:W-:Y:S02]  /*52c0*/  @!UPT UIADD3 URZ, UPT, UPT, URZ, URZ, URZ ;  /* 0x000000fffffff290 */ /* 0x000fe4000fffe0ff */
[----:B----4-:R-:W-:Y:S01]  /*52d0*/  VOTEU.ANY UP1, P0 ;  /* 0x0000000000ff7886 */ /* 0x010fe20000020100 */
[----:B------:R-:W-:Y:S01]  /*52e0*/  PLOP3.LUT P0, PT, PT, PT, UP1, 0x80, 0x8 ;  /* 0x000000000008781c */ /* 0x000fe20003f0f018 */
[----:B------:R-:W-:Y:S11]  /*52f0*/  UP2UR UR47, UPR, URZ, 0x2 ;  /* 0x00000002ff2f7883 */ /* 0x000ff60008000000 */
[----:B------:R-:W-:Y:S01]  /*5300*/  @!UPT UIADD3 URZ, UPT, UPT, URZ, URZ, URZ ;  /* 0x000000fffffff290 */ /* 0x000fe2000fffe0ff */
        /* <DEDUP_REMOVED lines=13> */
[----:B-1----:R-:W-:Y:S02]  /*53e0*/  UIMAD.WIDE.U32 UR4, UR52, UR51, URZ ;  /* 0x00000033340472a5 */ /* 0x002fe4000f8e00ff */
[----:B------:R-:W-:Y:S02]  /*53f0*/  UIMAD.WIDE.U32 UR6, UR53, UR48, URZ ;  /* 0x00000030350672a5 */ /* 0x000fe4000f8e00ff */
[----:B------:R-:W-:Y:S02]  /*5400*/  UISETP.NE.AND UP0, UPT, UR50, 0x1, UPT ;  /* 0x000000013200788c */ /* 0x000fe4000bf05270 */
[----:B------:R-:W-:Y:S02]  /*5410*/  UIMAD.WIDE.U32 UR8, UR37, UR51, URZ ;  /* 0x00000033250872a5 */ /* 0x000fe4000f8e00ff */
[----:B------:R-:W-:Y:S02]  /*5420*/  UIMAD.WIDE.U32 UR10, UR38, UR48, URZ ;  /* 0x00000030260a72a5 */ /* 0x000fe4000f8e00ff */
[----:B------:R-:W-:Y:S02]  /*5430*/  UISETP.NE.AND UP1, UPT, UR41, 0x1, UPT ;  /* 0x000000012900788c */ /* 0x000fe4000bf25270 */
[----:B------:R-:W-:Y:S01]  /*5440*/  UISETP.NE.AND UP2, UPT, UR40, 0x1, UPT ;  /* 0x000000012800788c */ /* 0x000fe2000bf45270 */
[----:B------:R-:W-:Y:S02]  /*5450*/  UMOV UR4, UR5 ;  /* 0x0000000500047c82 */ /* 0x000fe40008000000 */
[----:B------:R-:W-:Y:S03]  /*5460*/  USHF.R.U32.HI UR5, URZ, UR61, UR4 ;  /* 0x0000003dff057299 */ /* 0x000fe60008011604 */
[----:B------:R-:W-:Y:S02]  /*5470*/  UMOV UR4, UR7 ;  /* 0x0000000700047c82 */ /* 0x000fe40008000000 */
[----:B------:R-:W-:Y:S02]  /*5480*/  USHF.R.U32.HI UR7, URZ, UR49, UR4 ;  /* 0x00000031ff077299 */ /* 0x000fe40008011604 */
[----:B------:R-:W-:Y:S02]  /*5490*/  USEL UR4, UR52, UR5, !UP0 ;  /* 0x0000000534047287 */ /* 0x000fe4000c000000 */
[----:B------:R-:W-:Y:S01]  /*54a0*/  USEL UR7, UR53, UR7, !UP1 ;  /* 0x0000000735077287 */ /* 0x000fe2000c800000 */
[----:B------:R-:W-:Y:S01]  /*54b0*/  UMOV UR5, UR9 ;  /* 0x0000000900057c82 */ /* 0x000fe20008000000 */
[----:B------:R-:W-:Y:S02]  /*54c0*/  UIMAD.WIDE.U32 UR8, UR4, UR42, URZ ;  /* 0x0000002a040872a5 */ /* 0x000fe4000f8e00ff */
[----:B------:R-:W-:Y:S03]  /*54d0*/  USHF.R.U32.HI UR6, URZ, UR61, UR5 ;  /* 0x0000003dff067299 */ /* 0x000fe60008011605 */
[----:B------:R-:W-:Y:S01]  /*54e0*/  UMOV UR5, UR11 ;  /* 0x0000000b00057c82 */ /* 0x000fe20008000000 */
[----:B------:R-:W-:Y:S02]  /*54f0*/  UIMAD.WIDE.U32 UR10, UR7, UR42, URZ ;  /* 0x0000002a070a72a5 */ /* 0x000fe4000f8e00ff */
[----:B------:R-:W-:Y:S02]  /*5500*/  USHF.R.U32.HI UR12, URZ, UR49, UR5 ;  /* 0x00000031ff0c7299 */ /* 0x000fe40008011605 */
[----:B------:R-:W-:Y:S01]  /*5510*/  USEL UR6, UR37, UR6, !UP0 ;  /* 0x0000000625067287 */ /* 0x000fe2000c000000 */
[----:B------:R-:W-:Y:S02]  /*5520*/  UMOV UR5, UR9 ;  /* 0x0000000900057c82 */ /* 0x000fe40008000000 */
[----:B------:R-:W-:Y:S01]  /*5530*/  UMOV UR10, UR11 ;  /* 0x0000000b000a7c82 */ /* 0x000fe20008000000 */
[----:B------:R-:W-:Y:S02]  /*5540*/  @UP2 USHF.R.U32.HI UR4, URZ, UR43, UR5 ;  /* 0x0000002bff042299 */ /* 0x000fe40008011605 */
[----:B------:R-:W-:Y:S02]  /*5550*/  @UP2 USHF.R.U32.HI UR7, URZ, UR43, UR10 ;  /* 0x0000002bff072299 */ /* 0x000fe4000801160a */
[----:B------:R-:W-:Y:S02]  /*5560*/  UIMAD UR4, UR40, UR4, URZ ;  /* 0x00000004280472a4 */ /* 0x000fe4000f8e02ff */
[----:B------:R-:W-:Y:S02]  /*5570*/  UIMAD.WIDE.U32 UR10, UR6, UR42, URZ ;  /* 0x0000002a060a72a5 */ /* 0x000fe4000f8e00ff */
[----:B------:R-:W-:Y:S02]  /*5580*/  USEL UR5, UR38, UR12, !UP1 ;  /* 0x0000000c26057287 */ /* 0x000fe4000c800000 */
[----:B------:R-:W-:Y:S02]  /*5590*/  UIMAD UR8, UR40, UR7, URZ ;  /* 0x00000007280872a4 */ /* 0x000fe4000f8e02ff */
[----:B------:R-:W-:Y:S03]  /*55a0*/  UISETP.GE.AND UP0, UPT, UR6, UR4, UPT ;  /* 0x000000040600728c */ /* 0x000fe6000bf06270 */
[----:B------:R-:W-:Y:S01]  /*55b0*/  UMOV UR4, UR11 ;  /* 0x0000000b00047c82 */ /* 0x000fe20008000000 */
[----:B------:R-:W-:Y:S02]  /*55c0*/  UISETP.GE.OR UP0, UPT, UR5, UR8, UP0 ;  /* 0x000000080500728c */ /* 0x000fe40008706670 */
[----:B------:R-:W-:Y:S02]  /*55d0*/  USHF.R.U32.HI UR4, URZ, UR43, UR4 ;  /* 0x0000002bff047299 */ /* 0x000fe40008011604 */
[----:B------:R-:W-:Y:S02]  /*55e0*/  UIMAD.WIDE.U32 UR8, UR5, UR42, URZ ;  /* 0x0000002a050872a5 */ /* 0x000fe4000f8e00ff */
[----:B------:R-:W-:Y:S02]  /*55f0*/  USEL UR11, UR6, UR4, !UP2 ;  /* 0x00000004060b7287 */ /* 0x000fe4000d000000 */
[----:B------:R-:W-:Y:S02]  /*5600*/  UIADD3 UR8, UPT, UPT, -UR5, URZ, URZ ;  /* 0x000000ff05087290 */ /* 0x000fe4000fffe1ff */
[----:B------:R-:W-:Y:S01]  /*5610*/  UIADD3 UR10, UPT, UPT, -UR11, URZ, URZ ;  /* 0x000000ff0b0a7290 */ /* 0x000fe2000fffe1ff */
[----:B------:R-:W-:Y:S01]  /*5620*/  @!UP0 UMOV UR4, UR9 ;  /* 0x0000000900048c82 */ /* 0x000fe20008000000 */
[----:B------:R-:W-:Y:S02]  /*5630*/  UIADD3 UR9, UPT, UPT, -UR6, URZ, URZ ;  /* 0x000000ff06097290 */ /* 0x000fe4000fffe1ff */
[----:B------:R-:W-:Y:S02]  /*5640*/  @!UP0 USHF.R.U32.HI UR4, URZ, UR43, UR4 ;  /* 0x0000002bff048299 */ /* 0x000fe40008011604 */
[----:B------:R-:W-:Y:S02]  /*5650*/  UIMAD UR10, UR40, UR10, UR6 ;  /* 0x0000000a280a72a4 */ /* 0x000fe4000f8e0206 */
[----:B------:R-:W-:Y:S04]  /*5660*/  @!UP0 USEL UR4, UR5, UR4, !UP2 ;  /* 0x0000000405048287 */ /* 0x000fe8000d000000 */
[----:B------:R-:W-:Y:S02]  /*5670*/  @!UP0 UIMAD UR10, UR7, UR10, UR4 ;  /* 0x0000000a070a82a4 */ /* 0x000fe4000f8e0204 */
[----:B------:R-:W-:Y:S02]  /*5680*/  @!UP0 UIADD3 UR11, UPT, UPT, UR11, -UR4, URZ ;  /* 0x800000040b0b8290 */ /* 0x000fe4000fffe0ff */
[----:B------:R-:W-:Y:S02]  /*5690*/  UIMAD UR7, UR41, UR8, UR38 ;  /* 0x00000008290772a4 */ /* 0x000fe4000f8e0226 */
[----:B------:R-:W-:Y:S02]  /*56a0*/  @!UP0 UIMAD UR6, UR11, UR40, UR5 ;  /* 0x000000280b0682a4 */ /* 0x000fe4000f8e0205 */
[----:B------:R-:W-:Y:S01]  /*56b0*/  UIMAD UR4, UR50, UR9, UR37 ;  /* 0x00000009320472a4 */ /* 0x000fe2000f8e0225 */
[----:B------:R-:W-:Y:S02]  /*56c0*/  @!UP0 UMOV UR5, UR10 ;  /* 0x0000000a00058c82 */ /* 0x000fe40008000000 */
[----:B------:R-:W-:Y:S02]  /*56d0*/  UIMAD UR38, UR5, UR41, UR7 ;  /* 0x00000029052672a4 */ /* 0x000fe4000f8e0207 */
[----:B------:R-:W-:Y:S11]  /*56e0*/  UIMAD UR37, UR6, UR50, UR4 ;  /* 0x00000032062572a4 */ /* 0x000ff6000f8e0204 */
[----:B------:R-:W-:Y:S01]  /*56f0*/  @!UPT UIADD3 URZ, UPT, UPT, URZ, URZ, URZ ;  /* 0x000000fffffff290 */ /* 0x000fe2000fffe0ff */
.L_x_96:
[----:B-1----:R-:W-:Y:S01]  /*5700*/  UISETP.NE.AND UP0, UPT, UR39, 0x1, UPT ;  /* 0x000000012700788c */ /* 0x002fe2000bf05270 */
[----:B------:R-:W-:Y:S10]  /*5710*/  IADD3 R83, PT, PT, R83, 0x1, RZ ;  /* 0x0000000153537810 */ /* 0x000ff40007ffe0ff */
[----:B------:R-:W1:Y:S01]  /*5720*/  @!UP0 LDCU.128 UR12, c[0x0][0xb10] ;  /* 0x00016200ff0c87ac */ /* 0x000e620008000c00 */
[----:B------:R-:W3:Y:S01]  /*5730*/  @!UP0 LDCU UR5, c[0x0][0xb0c] ;  /* 0x00016180ff0587ac */ /* 0x000ee20008000800 */
[----:B------:R-:W4:Y:S01]  /*5740*/  @!UP0 LDCU UR10, c[0x0][0xb20] ;  /* 0x00016400ff0a87ac */ /* 0x000f220008000800 */
[----:B-1----:R-:W-:Y:S02]  /*5750*/  UIMAD.WIDE.U32 UR8, UR38, UR12, URZ ;  /* 0x0000000c260872a5 */ /* 0x002fe4000f8e00ff */
[----:B------:R-:W-:Y:S02]  /*5760*/  UIMAD.WIDE.U32 UR6, UR37, UR15, URZ ;  /* 0x0000000f250672a5 */ /* 0x000fe4000f8e00ff */
[----:B------:R-:W-:Y:S03]  /*5770*/  @!UP0 UISETP.NE.AND UP1, UPT, UR14, 0x1, UPT ;  /* 0x000000010e00888c */ /* 0x000fe6000bf25270 */
[----:B------:R-:W-:Y:S01]  /*5780*/  @!UP0 UMOV UR4, UR9 ;  /* 0x0000000900048c82 */ /* 0x000fe20008000000 */
[----:B---3--:R-:W-:Y:S02]  /*5790*/  @!UP0 UISETP.NE.AND UP2, UPT, UR5, 0x1, UPT ;  /* 0x000000010500888c */ /* 0x008fe4000bf45270 */
[----:B------:R-:W-:Y:S01]  /*57a0*/  @!UP0 USHF.R.U32.HI UR4, URZ, UR13, UR4 ;  /* 0x0000000dff048299 */ /* 0x000fe20008011604 */
[----:B------:R-:W-:Y:S02]  /*57b0*/  @!UP0 UMOV UR6, UR7 ;  /* 0x0000000700068c82 */ /* 0x000fe40008000000 */
[----:B----4-:R-:W-:Y:S02]  /*57c0*/  @!UP0 USHF.R.U32.HI UR6, URZ, UR10, UR6 ;  /* 0x0000000aff068299 */ /* 0x010fe40008011606 */
[----:B------:R-:W-:Y:S02]  /*57d0*/  @!UP0 USEL UR7, UR38, UR4, !UP2 ;  /* 0x0000000426078287 */ /* 0x000fe4000d000000 */
[----:B------:R-:W-:Y:S04]  /*57e0*/  @!UP0 USEL UR6, UR37, UR6, !UP1 ;  /* 0x0000000625068287 */ /* 0x000fe8000c800000 */
[----:B------:R-:W-:Y:S02]  /*57f0*/  @!UP0 UIADD3 UR4, UPT, UPT, -UR7, UR6, URZ ;  /* 0x0000000607048290 */ /* 0x000fe4000fffe1ff */
[----:B------:R-:W-:Y:S02]  /*5800*/  @!UP0 UIADD3 UR6, UPT, UPT, UR7, -UR6, URZ ;  /* 0x8000000607068290 */ /* 0x000fe4000fffe0ff */
[----:B------:R-:W-:Y:S02]  /*5810*/  @!UP0 UIMAD UR38, UR4, UR5, UR38 ;  /* 0x00000005042682a4 */ /* 0x000fe4000f8e0226 */
[----:B------:R-:W-:Y:S02]  /*5820*/  @!UP0 UIMAD UR37, UR6, UR14, UR37 ;  /* 0x0000000e062582a4 */ /* 0x000fe4000f8e0225 */
[----:B------:R-:W-:Y:S09]  /*5830*/  ULOP3.LUT UP0, URZ, UR59, 0x1b0, URZ, 0xc0, !UPT ;  /* 0x000001b03bff7892 */ /* 0x000ff2000f80c0ff */
[----:B------:R-:W-:Y:S05]  /*5840*/  BRA.U !UP0, `(.L_x_97) ;  /* 0x0000000108407547 */ /* 0x000fea000b800000 */
[----:B------:R-:W1:Y:S01]  /*5850*/  LDCU.64 UR8, c[0x4][0x80] ;  /* 0x01001000ff0877ac */ /* 0x000e620008000a00 */
[----:B------:R-:W-:Y:S01]  /*5860*/  MOV R3, 0x0 ;  /* 0x0000000000037802 */ /* 0x000fe20000000f00 */
[----:B------:R-:W-:Y:S02]  /*5870*/  HFMA2 R12, -RZ, RZ, 0, 5.9604644775390625e-08 ;  /* 0x00000001ff0c7431 */ /* 0x000fe400000001ff */
[----:B------:R-:W-:Y:S02]  /*5880*/  IMAD.MOV.U32 R8, RZ, RZ, 0x70 ;  /* 0x00000070ff087424 */ /* 0x000fe400078e00ff */
[----:B------:R-:W-:Y:S01]  /*5890*/  IMAD.MOV.U32 R13, RZ, RZ, RZ ;  /* 0x000000ffff0d7224 */ /* 0x000fe200078e00ff */
[----:B------:R-:W3:Y:S01]  /*58a0*/  LDCU.64 UR6, c[0x4][0x88] ;  /* 0x01001100ff0677ac */ /* 0x000ee20008000a00 */
[----:B------:R-:W4:Y:S01]  /*58b0*/  LDC.64 R2, c[0x4][R3] ;  /* 0x0100000003027b82 */ /* 0x000f220000000a00 */
[----:B------:R-:W2:Y:S01]  /*58c0*/  LDCU.64 UR4, c[0x4][0x8] ;  /* 0x01000100ff0477ac */ /* 0x000ea20008000a00 */
[----:B-1----:R-:W-:Y:S01]  /*58d0*/  MOV R5, UR9 ;  /* 0x0000000900057c02 */ /* 0x002fe20008000f00 */
[----:B------:R-:W-:Y:S01]  /*58e0*/  IMAD.U32 R4, RZ, RZ, UR8 ;  /* 0x00000008ff047e24 */ /* 0x000fe2000f8e00ff */
[----:B---3--:R-:W-:Y:S01]  /*58f0*/  MOV R7, UR7 ;  /* 0x0000000700077c02 */ /* 0x008fe20008000f00 */
[----:B------:R-:W-:Y:S01]  /*5900*/  IMAD.U32 R6, RZ, RZ, UR6 ;  /* 0x00000006ff067e24 */ /* 0x000fe2000f8e00ff */
[----:B--2---:R-:W-:Y:S01]  /*5910*/  MOV R11, UR5 ;  /* 0x00000005000b7c02 */ /* 0x004fe20008000f00 */
[----:B------:R-:W-:Y:S02]  /*5920*/  IMAD.U32 R10, RZ, RZ, UR4 ;  /* 0x00000004ff0a7e24 */ /* 0x000fe4000f8e00ff */
[----:B------:R-:W-:Y:S07]  /*5930*/  LEPC R20, `(.L_x_97) ;  /* 0x000000001014794e */ /* 0x000fee0000000000 */
[----:B----45:R-:W-:Y:S05]  /*5940*/  CALL.ABS.NOINC R2 ;  /* 0x0000000002007343 */ /* 0x030fea0003c00000 */
.L_x_97:
[----:B------:R-:W-:Y:S01]  /*5950*/  LOP3.LUT P0, RZ, R87, 0x1b0, RZ, 0xc0, !PT ;  /* 0x000001b057ff7812 */ /* 0x000fe2000780c0ff */
[----:B------:R-:W-:Y:S11]  /*5960*/  BSSY.RECONVERGENT B6, `(.L_x_98) ;  /* 0x0000013000067945 */ /* 0x000ff60003800200 */
[----:B------:R-:W-:Y:S01]  /*5970*/  @!UPT UIADD3 URZ, UPT, UPT, URZ, URZ, URZ ;  /* 0x000000fffffff290 */ /* 0x000fe2000fffe0ff */
[----:B------:R-:W-:Y:S05]  /*5980*/  @!P0 BRA `(.L_x_99) ;  /* 0x0000000000408947 */ /* 0x000fea0003800000 */
        /* <DEDUP_REMOVED lines=16> */
.L_x_99:
[----:B------:R-:W-:Y:S05]  /*5a90*/  BSYNC.RECONVERGENT B6 ;  /* 0x0000000000067941 */ /* 0x000fea0003800200 */
.L_x_98:
[----:B------:R-:W-:Y:S01]  /*5aa0*/  ISETP.NE.U32.AND P3, PT, R76, RZ, PT ;  /* 0x000000ff4c00720c */ /* 0x000fe20003f65070 */
[----:B------:R-:W-:Y:S01]  /*5ab0*/  UISETP.NE.AND UP1, UPT, UR60, URZ, UPT ;  /* 0x000000ff3c00728c */ /* 0x000fe2000bf25270 */
[----:B------:R-:W-:Y:S02]  /*5ac0*/  ISETP.NE.U32.AND P4, PT, R72, RZ, PT ;  /* 0x000000ff4800720c */ /* 0x000fe40003f85070 */
[----:B------:R-:W-:Y:S02]  /*5ad0*/  ISETP.NE.AND.EX P3, PT, R77, RZ, PT, P3 ;  /* 0x000000ff4d00720c */ /* 0x000fe40003f65330 */
[----:B------:R-:W-:Y:S02]  /*5ae0*/  PLOP3.LUT P1, PT, PT, PT, PT, 0x8, 0x80 ;  /* 0x000000000080781c */ /* 0x000fe40003f2e170 */
[----:B------:R-:W-:Y:S02]  /*5af0*/  PLOP3.LUT P0, PT, PT, PT, UP1, 0x80, 0x8 ;  /* 0x000000000008781c */ /* 0x000fe40003f0f018 */
[----:B------:R-:W-:Y:S02]  /*5b00*/  ISETP.NE.AND.EX P4, PT, R73, RZ, PT, P4 ;  /* 0x000000ff4900720c */ /* 0x000fe40003f85340 */
[----:B------:R-:W1:Y:S09]  /*5b10*/  @UP1 LDCU.64 UR4, c[0x0][0x888] ;  /* 0x00011100ff0417ac */ /* 0x000e720008000a00 */
[----:B------:R-:W-:Y:S01]  /*5b20*/  @P0 PLOP3.LUT P1, PT, P3, PT, PT, 0x80, 0x8 ;  /* 0x000000000008081c */ /* 0x000fe20001f2f070 */
[----:B-1----:R-:W-:Y:S04]  /*5b30*/  @UP1 UISETP.NE.U32.AND UP0, UPT, UR4, URZ, UPT ;  /* 0x000000ff0400128c */ /* 0x002fe8000bf05070 */
[----:B------:R-:W-:Y:S04]  /*5b40*/  @UP1 UISETP.NE.AND.EX UP0, UPT, UR5, URZ, UPT, UP0 ;  /* 0x000000ff0500128c */ /* 0x000fe8000bf05300 */
[----:B------:R-:W-:Y:S01]  /*5b50*/  @UP1 USEL UR4, URZ, 0xffffffff, UP0 ;  /* 0xffffffffff041887 */ /* 0x000fe20008000000 */
[----:B------:R-:W-:Y:S11]  /*5b60*/  @!P3 BRA `(.L_x_100) ;  /* 0x000000000030b947 */ /* 0x000ff60003800000 */
[----:B------:R-:W-:Y:S01]  /*5b70*/  ISETP.NE.U32.AND P2, PT, R74, RZ, PT ;  /* 0x000000ff4a00720c */ /* 0x000fe20003f45070 */
[----:B------:R-:W1:Y:S01]  /*5b80*/  LDCU.64 UR6, c[0x0][0x358] ;  /* 0x00006b00ff0677ac */ /* 0x000e620008000a00 */
[----:B------:R-:W-:Y:S02]  /*5b90*/  IMAD.MOV.U32 R80, RZ, RZ, 0x1 ;  /* 0x00000001ff507424 */ /* 0x000fe400078e00ff */
[----:B------:R-:W-:Y:S11]  /*5ba0*/  ISETP.NE.AND.EX P2, PT, R75, RZ, PT, P2 ;  /* 0x000000ff4b00720c */ /* 0x000ff60003f45320 */
[----:B------:R-:W-:Y:S02]  /*5bb0*/  @!UPT UIADD3 URZ, UPT, UPT, URZ, URZ, URZ ;  /* 0x000000fffffff290 */ /* 0x000fe4000fffe0ff */
[----:B------:R-:W3:Y:S01]  /*5bc0*/  @P2 LDC.64 R2, c[0x0][0x888] ;  /* 0x00022200ff022b82 */ /* 0x000ee20000000a00 */
[----:B--2---:R-:W-:Y:S04]  /*5bd0*/  @P2 IMAD R0, R76, UR36, RZ ;  /* 0x000000244c002c24 */ /* 0x004fe8000f8e02ff */
[----:B---3--:R-:W-:Y:S04]  /*5be0*/  @P2 IMAD.WIDE R2, R0, 0x4, R2 ;  /* 0x0000000400022825 */ /* 0x008fe800078e0202 */
[----:B------:R-:W-:Y:S01]  /*5bf0*/  HFMA2 R0, -RZ, RZ, 0, 5.9604644775390625e-08 ;  /* 0x00000001ff007431 */ /* 0x000fe200000001ff */
[----:B-1---5:R1:W5:Y:S04]  /*5c00*/  @P2 LDG.E R39, desc[UR6][R2.64] ;  /* 0x0000000602272981 */ /* 0x022368000c1e1900 */
[----:B------:R-:W-:Y:S01]  /*5c10*/  @!P2 PRMT R80, R0, 0x7610, R80 ;  /* 0x000076100050a816 */ /* 0x000fe20000000050 */
[----:B-1----:R-:W3:Y:S06]  /*5c20*/  @!P2 LDC R39, c[0x0][0x880] ;  /* 0x00022000ff27ab82 */ /* 0x002eec0000000800 */
.L_x_100:
[----:B------:R-:W-:Y:S05]  /*5c30*/  @!P4 BRA `(.L_x_101) ;  /* 0x000000000024c947 */ /* 0x000fea0003800000 */
[----:B------:R-:W-:Y:S01]  /*5c40*/  ISETP.NE.U32.AND P2, PT, R70, RZ, PT ;  /* 0x000000ff4600720c */ /* 0x000fe20003f45070 */
[----:B------:R-:W1:Y:S03]  /*5c50*/  LDCU.64 UR6, c[0x0][0x358] ;  /* 0x00006b00ff0677ac */ /* 0x000e660008000a00 */
[----:B------:R-:W-:Y:S11]  /*5c60*/  ISETP.NE.AND.EX P2, PT, R71, RZ, PT, P2 ;  /* 0x000000ff4700720c */ /* 0x000ff60003f45320 */
[----:B------:R-:W-:Y:S02]  /*5c70*/  @!UPT UIADD3 URZ, UPT, UPT, URZ, URZ, URZ ;  /* 0x000000fffffff290 */ /* 0x000fe4000fffe0ff */
[----:B------:R-:W4:Y:S01]  /*5c80*/  @P2 LDC.64 R2, c[0x0][0x8a8] ;  /* 0x00022a00ff022b82 */ /* 0x000f220000000a00 */
[----:B--2---:R-:W-:Y:S04]  /*5c90*/  @P2 IMAD R0, R72, UR36, RZ ;  /* 0x0000002448002c24 */ /* 0x004fe8000f8e02ff */
[----:B----4-:R-:W-:Y:S05]  /*5ca0*/  @P2 IMAD.WIDE R2, R0, 0x4, R2 ;  /* 0x0000000400022825 */ /* 0x010fea00078e0202 */
[----:B-1---5:R1:W5:Y:S02]  /*5cb0*/  @P2 LDG.E R38, desc[UR6][R2.64] ;  /* 0x0000000602262981 */ /* 0x022364000c1e1900 */
[----:B-1----:R-:W4:Y:S02]  /*5cc0*/  @!P2 LDC R38, c[0x0][0x8a0] ;  /* 0x00022800ff26ab82 */ /* 0x002f240000000800 */
.L_x_101:
[----:B---3-5:R-:W-:Y:S01]  /*5cd0*/  @P0 FSETP.NEU.AND P4, PT, R39, RZ, PT ;  /* 0x000000ff2700020b */ /* 0x028fe20003f8d000 */
[----:B--2---:R-:W-:Y:S01]  /*5ce0*/  IMAD.U32 R0, RZ, RZ, UR4 ;  /* 0x00000004ff007e24 */ /* 0x004fe2000f8e00ff */
[----:B------:R-:W-:Y:S01]  /*5cf0*/  @P0 LOP3.LUT P2, RZ, R80, 0xff, RZ, 0xc0, !PT ;  /* 0x000000ff50ff0812 */ /* 0x000fe2000784c0ff */
[----:B------:R-:W-:Y:S01]  /*5d00*/  BSSY B1, `(.L_x_102) ;  /* 0x0000035000017945 */ /* 0x000fe20003800000 */
[----:B------:R-:W-:Y:S02]  /*5d10*/  @P0 SEL R2, RZ, 0xffffffff, P4 ;  /* 0xffffffffff020807 */ /* 0x000fe40002000000 */
[----:B------:R-:W-:Y:S02]  /*5d20*/  CS2R R18, SRZ ;  /* 0x0000000000127805 */ /* 0x000fe4000001ff00 */
[----:B------:R-:W-:Y:S02]  /*5d30*/  LEA R82, R36, UR44, 0x3 ;  /* 0x0000002c24527c11 */ /* 0x000fe4000f8e18ff */
[----:B------:R-:W-:Y:S02]  /*5d40*/  CS2R R16, SRZ ;  /* 0x0000000000107805 */ /* 0x000fe4000001ff00 */
[----:B------:R-:W-:Y:S02]  /*5d50*/  @P1 SEL R2, R0, R2, !P2 ;  /* 0x0000000200021207 */ /* 0x000fe40005000000 */
[----:B------:R-:W-:Y:S02]  /*5d60*/  CS2R R26, SRZ ;  /* 0x00000000001a7805 */ /* 0x000fe4000001ff00 */
[----:B------:R-:W-:Y:S02]  /*5d70*/  SHF.L.U32 R4, R86, 0x1f, RZ ;  /* 0x0000001f56047819 */ /* 0x000fe400000006ff */
[----:B------:R-:W-:Y:S02]  /*5d80*/  CS2R R24, SRZ ;  /* 0x0000000000187805 */ /* 0x000fe4000001ff00 */
[----:B------:R-:W-:Y:S02]  /*5d90*/  @P0 LOP3.LUT R2, R2, 0x1, RZ, 0xc0, !PT ;  /* 0x0000000102020812 */ /* 0x000fe400078ec0ff */
[----:B------:R-:W-:Y:S02]  /*5da0*/  PLOP3.LUT P5, PT, PT, PT, PT, 0x8, 0x80 ;  /* 0x000000000080781c */ /* 0x000fe40003fae170 */
[----:B------:R-:W-:Y:S01]  /*5db0*/  ISETP.NE.U32.OR P1, PT, R2, 0x1, !P0 ;  /* 0x000000010200780c */ /* 0x000fe20004725470 */
[----:B------:R-:W-:Y:S11]  /*5dc0*/  IMAD R2, R36, 0x20, R37 ;  /* 0x0000002024027824 */ /* 0x000ff600078e0225 */
[----:B------:R-:W-:Y:S01]  /*5dd0*/  @!UPT UIADD3 URZ, UPT, UPT, URZ, URZ, URZ ;  /* 0x000000fffffff290 */ /* 0x000fe2000fffe0ff */
[----:B------:R-:W-:Y:S04]  /*5de0*/  @P1 SHF.L.U32 R0, R84, 0x1f, RZ ;  /* 0x0000001f54001819 */ /* 0x000fe800000006ff */
[----:B------:R-:W1:Y:S01]  /*5df0*/  @P1 SYNCS.PHASECHK.TRANS64.TRYWAIT P0, [UR44+0x40], R0 ;  /* 0x00004000ff0015a7 */ /* 0x000e62000800112c */
[----:B------:R2:W3:Y:S01]  /*5e00*/  SYNCS.PHASECHK.TRANS64.TRYWAIT P4, [R82+URZ+0x80], R4 ;  /* 0x00008004520075a7 */ /* 0x0004e200080811ff */
[----:B-1----:R-:W-:Y:S01]  /*5e10*/  @P1 PLOP3.LUT P5, PT, P0, PT, PT, 0x8, 0x80 ;  /* 0x000000000080181c */ /* 0x002fe200007ae170 */
[----:B------:R-:W-:Y:S01]  /*5e20*/  @!UPT UIADD3 URZ, UPT, UPT, URZ, URZ, URZ ;  /* 0x000000fffffff290 */ /* 0x000fe2000fffe0ff */
[----:B--23--:R-:W-:Y:S11]  /*5e30*/  @!P1 BRA `(.L_x_103) ;  /* 0x0000000000849947 */ /* 0x00cff60003800000 */
[----:B------:R-:W-:Y:S01]  /*5e40*/  ISETP.NE.U32.AND P0, PT, RZ, UR56, PT ;  /* 0x00000038ff007c0c */ /* 0x000fe2000bf05070 */
[----:B------:R-:W-:Y:S01]  /*5e50*/  BSSY B0, `(.L_x_104) ;  /* 0x0000012000007945 */ /* 0x000fe20003800000 */
[----:B------:R-:W-:Y:S02]  /*5e60*/  FSETP.NEU.AND P2, PT, R39, RZ, PT ;  /* 0x000000ff2700720b */ /* 0x000fe40003f4d000 */
[----:B------:R-:W-:Y:S02]  /*5e70*/  CS2R R26, SRZ ;  /* 0x00000000001a7805 */ /* 0x000fe4000001ff00 */
[----:B------:R-:W-:Y:S02]  /*5e80*/  ISETP.NE.AND.EX P0, PT, RZ, UR57, PT, P0 ;  /* 0x00000039ff007c0c */ /* 0x000fe4000bf05300 */
[----:B------:R-:W-:Y:S02]  /*5e90*/  CS2R R24, SRZ ;  /* 0x0000000000187805 */ /* 0x000fe4000001ff00 */
[----:B------:R-:W-:Y:S02]  /*5ea0*/  LOP3.LUT P1, RZ, R80, 0xff, RZ, 0xc0, !PT ;  /* 0x000000ff50ff7812 */ /* 0x000fe4000782c0ff */
[----:B------:R-:W-:Y:S02]  /*5eb0*/  CS2R R18, SRZ ;  /* 0x0000000000127805 */ /* 0x000fe4000001ff00 */
[----:B------:R-:W-:Y:S02]  /*5ec0*/  SEL R0, RZ, 0xffffffff, P2 ;  /* 0xffffffffff007807 */ /* 0x000fe40001000000 */
[----:B------:R-:W-:Y:S02]  /*5ed0*/  CS2R R16, SRZ ;  /* 0x0000000000107805 */ /* 0x000fe4000001ff00 */
[----:B------:R-:W-:Y:S04]  /*5ee0*/  SEL R3, RZ, 0xffffffff, P0 ;  /* 0xffffffffff037807 */ /* 0x000fe80000000000 */
[----:B------:R-:W-:Y:S04]  /*5ef0*/  @P3 SEL R0, R3, R0, !P1 ;  /* 0x0000000003003207 */ /* 0x000fe80004800000 */
[----:B------:R-:W-:Y:S04]  /*5f00*/  LOP3.LUT R0, R0, 0x1, RZ, 0xc0, !PT ;  /* 0x0000000100007812 */ /* 0x000fe800078ec0ff */
[----:B------:R-:W-:Y:S01]  /*5f10*/  ISETP.NE.U32.AND P0, PT, R0, 0x1, PT ;  /* 0x000000010000780c */ /* 0x000fe20003f05070 */
[----:B------:R-:W-:Y:S01]  /*5f20*/  @!UPT UIADD3 URZ, UPT, UPT, URZ, URZ, URZ ;  /* 0x000000fffffff290 */ /* 0x000fe2000fffe0ff */
[----:B------:R-:W-:Y:S11]  /*5f30*/  @!P5 BRA `(.L_x_105) ;  /* 0x00000000000cd947 */ /* 0x000ff60003800000 */
[----:B------:R-:W-:Y:S04]  /*5f40*/  SHF.L.U32 R3, R84, 0x1f, RZ ;  /* 0x0000001f54037819 */ /* 0x000fe800000006ff */
[----:B------:R-:W1:Y:S02]  /*5f50*/  SYNCS.PHASECHK.TRANS64.TRYWAIT P1, [UR44+0x40], R3 ;  /* 0x00004003ff0075a7 */ /* 0x000e64000802112c */
[----:B-1----:R-:W-:Y:S05]  /*5f60*/  @!P1 BRA `(.L_x_106) ;  /* 0x0000001400a09947 */ /* 0x002fea0003800000 */
.L_x_105:
[----:B------:R-:W-:Y:S05]  /*5f70*/  BSYNC B0 ;  /* 0x0000000000007941 */ /* 0x000fea0003800000 */
.L_x_104:
[----:B------:R-:W2:Y:S01]  /*5f80*/  S2UR UR5, SR_CgaCtaId ;  /* 0x00000000000579c3 */ /* 0x000ea20000008800 */
[----:B------:R3:W1:Y:S01]  /*5f90*/  @P0 LDS.128 R24, [R79+UR44+0x200] ;  /* 0x0002002c4f180984 */ /* 0x0006620008000c00 */
[----:B------:R-:W-:Y:S01]  /*5fa0*/  UIADD3 UR4, UPT, UPT, UR44, 0x48, URZ ;  /* 0x000000482c047890 */ /* 0x000fe2000fffe0ff */
[----:B------:R-:W-:Y:S02]  /*5fb0*/  LOP3.LUT R84, R84, 0x1, RZ, 0x3c, !PT ;  /* 0x0000000154547812 */ /* 0x000fe400078e3cff */
[----:B------:R3:W1:Y:S01]  /*5fc0*/  @P0 LDS.128 R16, [R78+0x10] ;  /* 0x000010004e100984 */ /* 0x0006620000000c00 */
[----:B------:R-:W-:Y:S01]  /*5fd0*/  @!PT LDS RZ, [RZ] ;  /* 0x00000000fffff984 */ /* 0x000fe20000000800 */
[----:B------:R-:W-:Y:S01]  /*5fe0*/  @!PT LDS RZ, [RZ] ;  /* 0x00000000fffff984 */ /* 0x000fe20000000800 */
[----:B------:R-:W-:Y:S01]  /*5ff0*/  @!PT LDS RZ, [RZ] ;  /* 0x00000000fffff984 */ /* 0x000fe20000000800 */
[----:B------:R-:W-:Y:S01]  /*6000*/  @!PT LDS RZ, [RZ] ;  /* 0x00000000fffff984 */ /* 0x000fe20000000800 */
[----:B------:R5:W-:Y:S06]  /*6010*/  MEMBAR.ALL.CTA ;  /* 0x0000000000007992 */ /* 0x000bec0000008000 */
[----:B-----5:R-:W5:Y:S01]  /*6020*/  FENCE.VIEW.ASYNC.S ;  /* 0x00000000000073c6 */ /* 0x020f620000000000 */
[----:B--2---:R-:W-:Y:S09]  /*6030*/  UPRMT UR4, UR5, 0x654, UR4 ;  /* 0x0000065405047896 */ /* 0x004ff20008000004 */
[----:B---3-5:R-:W-:Y:S03]  /*6040*/  SYNCS.ARRIVE.TRANS64.RED.A1T0 RZ, [UR4], RZ ;  /* 0x000000ffffff79a7 */ /* 0x028fe60008100404 */
.L_x_103:
[----:B------:R-:W-:Y:S05]  /*6050*/  BSYNC B1 ;  /* 0x0000000000017941 */ /* 0x000fea0003800000 */
.L_x_102:
[----:B-1----:R-:W-:Y:S04]  /*6060*/  SHF.R.U32.HI R0, RZ, 0x15, R2 ;  /* 0x00000015ff007819 */ /* 0x002fe80000011602 */
[----:B------:R-:W-:Y:S01]  /*6070*/  LOP3.LUT P0, RZ, R0, 0x3, R81, 0x48, !PT ;  /* 0x0000000300ff7812 */ /* 0x000fe20007804851 */
[----:B------:R-:W-:Y:S01]  /*6080*/  @!UPT UIADD3 URZ, UPT, UPT, URZ, URZ, URZ ;  /* 0x000000fffffff290 */ /* 0x000fe2000fffe0ff */
[----:B------:R-:W-:Y:S11]  /*6090*/  @P4 BRA `(.L_x_107) ;  /* 0x0000000000084947 */ /* 0x000ff60003800000 */
[----:B------:R-:W1:Y:S02]  /*60a0*/  SYNCS.PHASECHK.TRANS64.TRYWAIT P1, [R82+URZ+0x80], R4 ;  /* 0x00008004520075a7 */ /* 0x000e6400080211ff */
[----:B-1----:R-:W-:Y:S05]  /*60b0*/  @!P1 BRA `(.L_x_108) ;  /* 0x0000001400649947 */ /* 0x002fea0003800000 */
.L_x_107:
[----:B------:R-:W-:Y:S05]  /*60c0*/  @!P0 BRA `(.L_x_109) ;  /* 0x0000000000408947 */ /* 0x000fea0003800000 */
[----:B------:R-:W2:Y:S01]  /*60d0*/  LDCU.64 UR8, c[0x4][0x70] ;  /* 0x01000e00ff0877ac */ /* 0x000ea20008000a00 */
[----:B------:R-:W-:Y:S01]  /*60e0*/  MOV R15, 0x0 ;  /* 0x00000000000f7802 */ /* 0x000fe20000000f00 */
[----:B------:R-:W-:Y:S02]  /*60f0*/  HFMA2 R12, -RZ, RZ, 0, 5.9604644775390625e-08 ;  /* 0x00000001ff0c7431 */ /* 0x000fe400000001ff */
[----:B------:R-:W-:Y:S02]  /*6100*/  IMAD.MOV.U32 R8, RZ, RZ, 0x192 ;  /* 0x00000192ff087424 */ /* 0x000fe400078e00ff */
[----:B------:R-:W-:Y:S01]  /*6110*/  IMAD.MOV.U32 R13, RZ, RZ, RZ ;  /* 0x000000ffff0d7224 */ /* 0x000fe200078e00ff */
[----:B------:R-:W3:Y:S01]  /*6120*/  LDCU.64 UR6, c[0x4][0x78] ;  /* 0x01000f00ff0677ac */ /* 0x000ee20008000a00 */
[----:B------:R-:W4:Y:S01]  /*6130*/  LDC.64 R14, c[0x4][R15] ;  /* 0x010000000f0e7b82 */ /* 0x000f220000000a00 */
[----:B------:R-:W5:Y:S01]  /*6140*/  LDCU.64 UR4, c[0x4][0x10] ;  /* 0x01000200ff0477ac */ /* 0x000f620008000a00 */
[----:B--2---:R-:W-:Y:S01]  /*6150*/  MOV R5, UR9 ;  /* 0x0000000900057c02 */ /* 0x004fe20008000f00 */
[----:B-1----:R-:W-:Y:S01]  /*6160*/  IMAD.U32 R4, RZ, RZ, UR8 ;  /* 0x00000008ff047e24 */ /* 0x002fe2000f8e00ff */
[----:B---3--:R-:W-:Y:S01]  /*6170*/  MOV R7, UR7 ;  /* 0x0000000700077c02 */ /* 0x008fe20008000f00 */
[----:B------:R-:W-:Y:S01]  /*6180*/  IMAD.U32 R6, RZ, RZ, UR6 ;  /* 0x00000006ff067e24 */ /* 0x000fe2000f8e00ff */
[----:B-----5:R-:W-:Y:S01]  /*6190*/  MOV R11, UR5 ;  /* 0x00000005000b7c02 */ /* 0x020fe20008000f00 */
[----:B------:R-:W-:Y:S02]  /*61a0*/  IMAD.U32 R10, RZ, RZ, UR4 ;  /* 0x00000004ff0a7e24 */ /* 0x000fe4000f8e00ff */
[----:B------:R-:W-:Y:S07]  /*61b0*/  LEPC R20, `(.L_x_109) ;  /* 0x000000001014794e */ /* 0x000fee0000000000 */
[----:B----4-:R-:W-:Y:S05]  /*61c0*/  CALL.ABS.NOINC R14 ;  /* 0x000000000e007343 */ /* 0x010fea0003c00000 */
.L_x_109:
[----:B------:R-:W-:Y:S01]  /*61d0*/  LOP3.LUT P0, RZ, R69, 0x60, RZ, 0xc0, !PT ;  /* 0x0000006045ff7812 */ /* 0x000fe2000780c0ff */
[----:B------:R-:W-:Y:S05]  /*61e0*/  WARPSYNC.ALL ;  /* 0x0000000000007948 */ /* 0x000fea0003800000 */
[----:B------:R-:W-:Y:S01]  /*61f0*/  R2UR UR4, R2 ;  /* 0x00000000020472ca */ /* 0x000fe200000e0000 */
[----:B------:R-:W-:Y:S01]  /*6200*/  BSSY.RECONVERGENT B0, `(.L_x_110) ;  /* 0x000009d000007945 */ /* 0x000fe20003800200 */
[-C--:B------:R-:W-:Y:S02]  /*6210*/  F2FP.F16.E4M3.UNPACK_B R2, R24.reuse ;  /* 0x00000018ff02723e */ /* 0x080fe400020006ff */
[-C--:B-1----:R-:W-:Y:S02]  /*6220*/  F2FP.F16.E4M3.UNPACK_B R4, R25.reuse ;  /* 0x00000019ff04723e */ /* 0x082fe400020006ff */
[----:B------:R-:W-:Y:S01]  /*6230*/  F2FP.F16.E4M3.UNPACK_B R24, R24.H1 ;  /* 0x00000018ff18723e */ /* 0x000fe200030006ff */
[----:B------:R-:W-:Y:S01]  /*6240*/  HADD2.F32 R0, -RZ, R2.H0_H0 ;  /* 0x20000002ff007230 */ /* 0x000fe20000004100 */
[----:B------:R-:W-:Y:S01]  /*6250*/  F2FP.F16.E4M3.UNPACK_B R25, R25.H1 ;  /* 0x00000019ff19723e */ /* 0x000fe200030006ff */
[----:B------:R-:W-:Y:S01]  /*6260*/  HADD2.F32 R41, -RZ, R4.H0_H0 ;  /* 0x20000004ff297230 */ /* 0x000fe20000004100 */
[-C--:B------:R-:W-:Y:S01]  /*6270*/  F2FP.F16.E4M3.UNPACK_B R46, R26.reuse ;  /* 0x0000001aff2e723e */ /* 0x080fe200020006ff */
[--C-:B------:R-:W-:Y:S01]  /*6280*/  HADD2.F32 R3, -RZ, R24.reuse.H0_H0 ;  /* 0x20000018ff037230 */ /* 0x100fe20000004100 */
[----:B------:R-:W-:Y:S01]  /*6290*/  F2FP.F16.E4M3.UNPACK_B R48, R26.H1 ;  /* 0x0000001aff30723e */ /* 0x000fe200030006ff */
[----:B------:R-:W-:Y:S01]  /*62a0*/  HADD2.F32 R40, -RZ, R24.H1_H1 ;  /* 0x30000018ff287230 */ /* 0x000fe20000004100 */
[-C--:B------:R-:W-:Y:S01]  /*62b0*/  F2FP.F16.E4M3.UNPACK_B R50, R27.reuse ;  /* 0x0000001bff32723e */ /* 0x080fe200020006ff */
[----:B------:R-:W-:Y:S01]  /*62c0*/  HADD2.F32 R42, -RZ, R4.H1_H1 ;  /* 0x30000004ff2a7230 */ /* 0x000fe20000004100 */
[----:B------:R-:W-:Y:S01]  /*62d0*/  F2FP.F16.E4M3.UNPACK_B R52, R27.H1 ;  /* 0x0000001bff34723e */ /* 0x000fe200030006ff */
[--C-:B------:R-:W-:Y:S01]  /*62e0*/  HADD2.F32 R43, -RZ, R25.reuse.H0_H0 ;  /* 0x20000019ff2b7230 */ /* 0x100fe20000004100 */
[-C--:B------:R-:W-:Y:S01]  /*62f0*/  F2FP.F16.E4M3.UNPACK_B R54, R16.reuse ;  /* 0x00000010ff36723e */ /* 0x080fe200020006ff */
[----:B------:R-:W-:Y:S01]  /*6300*/  HADD2.F32 R44, -RZ, R25.H1_H1 ;  /* 0x30000019ff2c7230 */ /* 0x000fe20000004100 */
[----:B------:R-:W-:Y:S01]  /*6310*/  F2FP.F16.E4M3.UNPACK_B R56, R16.H1 ;  /* 0x00000010ff38723e */ /* 0x000fe200030006ff */
[----:B------:R-:W-:Y:S01]  /*6320*/  HADD2.F32 R2, -RZ, R2.H1_H1 ;  /* 0x30000002ff027230 */ /* 0x000fe20000004100 */
[-C--:B------:R-:W-:Y:S01]  /*6330*/  F2FP.F16.E4M3.UNPACK_B R58, R17.reuse ;  /* 0x00000011ff3a723e */ /* 0x080fe200020006ff */
[--C-:B------:R-:W-:Y:S01]  /*6340*/  HADD2.F32 R45, -RZ, R46.reuse.H0_H0 ;  /* 0x2000002eff2d7230 */ /* 0x100fe20000004100 */
        /* <DEDUP_REMOVED lines=10> */
[----:B------:R-:W1:Y:S01]  /*63f0*/  LDTM.x32 R4, tmem[UR4] ;  /* 0x00000004000479ee */ /* 0x000e6200082c0000 */
[----:B------:R-:W-:Y:S01]  /*6400*/  NOP ;  /* 0x0000000000007918 */ /* 0x000fe20000000000 */
[----:B------:R-:W-:Y:S01]  /*6410*/  IADD3 R82, PT, PT, R82, 0xa0, RZ ;  /* 0x000000a052527810 */ /* 0x000fe20007ffe0ff */
[--C-:B------:R-:W-:Y:S01]  /*6420*/  HADD2.F32 R53, -RZ, R54.reuse.H0_H0 ;  /* 0x20000036ff357230 */ /* 0x100fe20000004100 */
[----:B------:R-:W-:Y:S01]  /*6430*/  IADD3 R36, PT, PT, R36, 0x1, RZ ;  /* 0x0000000124247810 */ /* 0x000fe20007ffe0ff */
[----:B------:R-:W-:Y:S01]  /*6440*/  HADD2.F32 R54, -RZ, R54.H1_H1 ;  /* 0x30000036ff367230 */ /* 0x000fe20000004100 */
[----:B------:R-:W-:Y:S01]  /*6450*/  LOP3.LUT R82, R82, 0xfefffff8, RZ, 0xc0, !PT ;  /* 0xfefffff852527812 */ /* 0x000fe200078ec0ff */
[--C-:B------:R-:W-:Y:S02]  /*6460*/  HADD2.F32 R57, -RZ, R58.reuse.H0_H0 ;  /* 0x2000003aff397230 */ /* 0x100fe40000004100 */
[----:B------:R-:W-:Y:S01]  /*6470*/  HADD2.F32 R58, -RZ, R58.H1_H1 ;  /* 0x3000003aff3a7230 */ /* 0x000fe20000004100 */
[----:B-1----:R1:W-:Y:S01]  /*6480*/  SYNCS.ARRIVE.TRANS64.RED.A1T0 RZ, [R82+URZ], RZ ;  /* 0x000000ff52ff79a7 */ /* 0x0023e200081004ff */
[--C-:B------:R-:W-:Y:S02]  /*6490*/  HADD2.F32 R61, -RZ, R62.reuse.H0_H0 ;  /* 0x2000003eff3d7230 */ /* 0x100fe40000004100 */
[----:B------:R-:W-:Y:S02]  /*64a0*/  HADD2.F32 R62, -RZ, R62.H1_H1 ;  /* 0x3000003eff3e7230 */ /* 0x000fe40000004100 */
[--C-:B------:R-:W-:Y:S02]  /*64b0*/  HADD2.F32 R65, -RZ, R66.reuse.H0_H0 ;  /* 0x20000042ff417230 */ /* 0x100fe40000004100 */
[----:B------:R-:W-:Y:S02]  /*64c0*/  HADD2.F32 R66, -RZ, R66.H1_H1 ;  /* 0x30000042ff427230 */ /* 0x000fe40000004100 */
[--C-:B------:R-:W-:Y:S02]  /*64d0*/  HADD2.F32 R51, -RZ, R52.reuse.H0_H0 ;  /* 0x20000034ff337230 */ /* 0x100fe40000004100 */
[----:B------:R-:W-:Y:S02]  /*64e0*/  HADD2.F32 R52, -RZ, R52.H1_H1 ;  /* 0x30000034ff347230 */ /* 0x000fe40000004100 */
[--C-:B------:R-:W-:Y:S02]  /*64f0*/  HADD2.F32 R55, -RZ, R56.reuse.H0_H0 ;  /* 0x20000038ff377230 */ /* 0x100fe40000004100 */
[C---:B----4-:R-:W-:Y:S01]  /*6500*/  FMUL R4, R38.reuse, R4 ;  /* 0x0000000426047220 */ /* 0x050fe20000400000 */
[C---:B------:R-:W-:Y:S01]  /*6510*/  FMUL R5, R38.reuse, R5 ;  /* 0x0000000526057220 */ /* 0x040fe20000400000 */
[C---:B------:R-:W-:Y:S01]  /*6520*/  FMUL R8, R38.reuse, R8 ;  /* 0x0000000826087220 */ /* 0x040fe20000400000 */
[C---:B------:R-:W-:Y:S01]  /*6530*/  FMUL R9, R38.reuse, R9 ;  /* 0x0000000926097220 */ /* 0x040fe20000400000 */
[C---:B------:R-:W-:Y:S01]  /*6540*/  FFMA R4, R39.reuse, R0, R4 ;  /* 0x0000000027047223 */ /* 0x040fe20000000004 */
[C---:B------:R-:W-:Y:S01]  /*6550*/  FFMA R5, R39.reuse, R2, R5 ;  /* 0x0000000227057223 */ /* 0x040fe20000000005 */
[C---:B------:R-:W-:Y:S01]  /*6560*/  FMUL R12, R38.reuse, R12 ;  /* 0x0000000c260c7220 */ /* 0x040fe20000400000 */
        /* <DEDUP_REMOVED lines=15> */
[C---:B------:R-:W-:Y:S01]  /*6660*/  FFMA R6, R39.reuse, R3, R6 ;  /* 0x0000000327067223 */ /* 0x040fe20000000006 */
[C---:B------:R-:W-:Y:S01]  /*6670*/  FFMA R7, R39.reuse, R40, R7 ;  /* 0x0000002827077223 */ /* 0x040fe20000000007 */
[C---:B------:R-:W-:Y:S01]  /*6680*/  FFMA R8, R39.reuse, R41, R8 ;  /* 0x0000002927087223 */ /* 0x040fe20000000008 */
[C---:B------:R-:W-:Y:S01]  /*6690*/  FFMA R9, R39.reuse, R42, R9 ;  /* 0x0000002a27097223 */ /* 0x040fe20000000009 */
[C---:B------:R-:W-:Y:S01]  /*66a0*/  FFMA R10, R39.reuse, R43, R10 ;  /* 0x0000002b270a7223 */ /* 0x040fe2000000000a */
[C---:B------:R-:W-:Y:S01]  /*66b0*/  FFMA R11, R39.reuse, R44, R11 ;  /* 0x0000002c270b7223 */ /* 0x040fe2000000000b */
[C---:B------:R-:W-:Y:S01]  /*66c0*/  FFMA R12, R39.reuse, R45, R12 ;  /* 0x0000002d270c7223 */ /* 0x040fe2000000000c */
[----:B------:R-:W-:Y:S01]  /*66d0*/  FFMA R13, R39, R46, R13 ;  /* 0x0000002e270d7223 */ /* 0x000fe2000000000d */
[----:B------:R-:W-:Y:S01]  /*66e0*/  F2FP.SATFINITE.E4M3.F32.PACK_AB_MERGE_C R6, R7, R6, RZ ;  /* 0x000000060706723e */ /* 0x000fe200048070ff */
[C---:B------:R-:W-:Y:S01]  /*66f0*/  FMUL R14, R38.reuse, R14 ;  /* 0x0000000e260e7220 */ /* 0x040fe20000400000 */
[----:B------:R-:W-:Y:S01]  /*6700*/  F2FP.SATFINITE.E4M3.F32.PACK_AB_MERGE_C R10, R11, R10, RZ ;  /* 0x0000000a0b0a723e */ /* 0x000fe200048070ff */
[C---:B------:R-:W-:Y:S01]  /*6710*/  FMUL R15, R38.reuse, R15 ;  /* 0x0000000f260f7220 */ /* 0x040fe20000400000 */
[----:B------:R-:W-:Y:S01]  /*6720*/  F2FP.SATFINITE.E4M3.F32.PACK_AB_MERGE_C R4, R5, R4, R6 ;  /* 0x000000040504723e */ /* 0x000fe20004807006 */
[----:B------:R-:W-:Y:S01]  /*6730*/  FFMA R14, R39, R47, R14 ;  /* 0x0000002f270e7223 */ /* 0x000fe2000000000e */
[----:B------:R-:W-:Y:S01]  /*6740*/  F2FP.SATFINITE.E4M3.F32.PACK_AB_MERGE_C R5, R9, R8, R10 ;  /* 0x000000080905723e */ /* 0x000fe2000480700a */
[C---:B------:R-:W-:Y:S01]  /*6750*/  FFMA R15, R39.reuse, R48, R15 ;  /* 0x00000030270f7223 */ /* 0x040fe2000000000f */
[C---:B------:R-:W-:Y:S01]  /*6760*/  FFMA R16, R39.reuse, R49, R16 ;  /* 0x0000003127107223 */ /* 0x040fe20000000010 */
[C---:B------:R-:W-:Y:S01]  /*6770*/  FFMA R17, R39.reuse, R50, R17 ;  /* 0x0000003227117223 */ /* 0x040fe20000000011 */
[C---:B------:R-:W-:Y:S01]  /*6780*/  FMUL R18, R38.reuse, R18 ;  /* 0x0000001226127220 */ /* 0x040fe20000400000 */
[C---:B------:R-:W-:Y:S01]  /*6790*/  FMUL R19, R38.reuse, R19 ;  /* 0x0000001326137220 */ /* 0x040fe20000400000 */
[----:B------:R-:W-:Y:S02]  /*67a0*/  HADD2.F32 R56, -RZ, R56.H1_H1 ;  /* 0x30000038ff387230 */ /* 0x000fe40000004100 */
[C---:B------:R-:W-:Y:S01]  /*67b0*/  FMUL R22, R38.reuse, R22 ;  /* 0x0000001626167220 */ /* 0x040fe20000400000 */
[C---:B------:R-:W-:Y:S01]  /*67c0*/  FFMA R18, R39.reuse, R51, R18 ;  /* 0x0000003327127223 */ /* 0x040fe20000000012 */
[C---:B------:R-:W-:Y:S01]  /*67d0*/  FFMA R19, R39.reuse, R52, R19 ;  /* 0x0000003427137223 */ /* 0x040fe20000000013 */
[C---:B------:R-:W-:Y:S01]  /*67e0*/  FMUL R23, R38.reuse, R23 ;  /* 0x0000001726177220 */ /* 0x040fe20000400000 */
[C---:B------:R-:W-:Y:S01]  /*67f0*/  FFMA R20, R39.reuse, R53, R20 ;  /* 0x0000003527147223 */ /* 0x040fe20000000014 */
[C---:B------:R-:W-:Y:S01]  /*6800*/  FFMA R21, R39.reuse, R54, R21 ;  /* 0x0000003627157223 */ /* 0x040fe20000000015 */
[--C-:B------:R-:W-:Y:S02]  /*6810*/  HADD2.F32 R59, -RZ, R60.reuse.H0_H0 ;  /* 0x2000003cff3b7230 */ /* 0x100fe40000004100 */
[C---:B------:R-:W-:Y:S01]  /*6820*/  FFMA R22, R39.reuse, R55, R22 ;  /* 0x0000003727167223 */ /* 0x040fe20000000016 */
[----:B------:R-:W-:Y:S02]  /*6830*/  HADD2.F32 R60, -RZ, R60.H1_H1 ;  /* 0x3000003cff3c7230 */ /* 0x000fe40000004100 */
[C---:B------:R-:W-:Y:S01]  /*6840*/  FMUL R3, R38.reuse, R26 ;  /* 0x0000001a26037220 */ /* 0x040fe20000400000 */
        /* <DEDUP_REMOVED lines=16> */
[----:B------:R-:W-:Y:S01]  /*6950*/  FFMA R31, R39, R64, R31 ;  /* 0x00000040271f7223 */ /* 0x000fe2000000001f */
[----:B------:R-:W-:Y:S01]  /*6960*/  FMUL R35, R38, R35 ;  /* 0x0000002326237220 */ /* 0x000fe20000400000 */
[----:B------:R-:W-:Y:S01]  /*6970*/  F2FP.SATFINITE.E4M3.F32.PACK_AB_MERGE_C R14, R15, R14, RZ ;  /* 0x0000000e0f0e723e */ /* 0x000fe200048070ff */
[----:B------:R-:W-:Y:S01]  /*6980*/  FFMA R28, R39, R65, R28 ;  /* 0x00000041271c7223 */ /* 0x000fe2000000001c */
[----:B------:R-:W-:Y:S01]  /*6990*/  F2FP.SATFINITE.E4M3.F32.PACK_AB_MERGE_C R7, R19, R18, RZ ;  /* 0x000000121307723e */ /* 0x000fe200048070ff */
[C---:B------:R-:W-:Y:S01]  /*69a0*/  FFMA R29, R39.reuse, R66, R29 ;  /* 0x00000042271d7223 */ /* 0x040fe2000000001d */
[----:B------:R-:W-:Y:S01]  /*69b0*/  FFMA R30, R39, R67, R30 ;  /* 0x00000043271e7223 */ /* 0x000fe2000000001e */
[----:B------:R-:W-:Y:S01]  /*69c0*/  F2FP.SATFINITE.E4M3.F32.PACK_AB_MERGE_C R22, R23, R22, RZ ;  /* 0x000000161716723e */ /* 0x000fe200048070ff */
[----:B------:R-:W-:Y:S01]  /*69d0*/  FFMA R35, R39, R68, R35 ;  /* 0x0000004427237223 */ /* 0x000fe20000000023 */
[----:B------:R-:W-:Y:S02]  /*69e0*/  F2FP.SATFINITE.E4M3.F32.PACK_AB_MERGE_C R6, R13, R12, R14 ;  /* 0x0000000c0d06723e */ /* 0x000fe4000480700e */
[----:B------:R-:W-:Y:S02]  /*69f0*/  F2FP.SATFINITE.E4M3.F32.PACK_AB_MERGE_C R7, R17, R16, R7 ;  /* 0x000000101107723e */ /* 0x000fe40004807007 */
[----:B------:R-:W-:Y:S02]  /*6a00*/  F2FP.SATFINITE.E4M3.F32.PACK_AB_MERGE_C R20, R21, R20, R22 ;  /* 0x000000141514723e */ /* 0x000fe40004807016 */
[----:B------:R-:W-:Y:S01]  /*6a10*/  F2FP.SATFINITE.E4M3.F32.PACK_AB_MERGE_C R3, R27, R3, RZ ;  /* 0x000000031b03723e */ /* 0x000fe200048070ff */
[----:B------:R1:W-:Y:S01]  /*6a20*/  STS.128 [R79+UR44+0x1200], R4 ;  /* 0x001200044f007988 */ /* 0x0003e20008000c2c */
[----:B------:R-:W-:Y:S02]  /*6a30*/  F2FP.SATFINITE.E4M3.F32.PACK_AB_MERGE_C R22, R31, R26, RZ ;  /* 0x0000001a1f16723e */ /* 0x000fe400048070ff */
[----:B------:R-:W-:Y:S02]  /*6a40*/  F2FP.SATFINITE.E4M3.F32.PACK_AB_MERGE_C R23, R35, R30, RZ ;  /* 0x0000001e2317723e */ /* 0x000fe400048070ff */
[----:B------:R-:W-:Y:S02]  /*6a50*/  F2FP.SATFINITE.E4M3.F32.PACK_AB_MERGE_C R21, R2, R0, R3 ;  /* 0x000000000215723e */ /* 0x000fe40004807003 */
[----:B------:R-:W-:Y:S02]  /*6a60*/  F2FP.SATFINITE.E4M3.F32.PACK_AB_MERGE_C R22, R25, R24, R22 ;  /* 0x000000181916723e */ /* 0x000fe40004807016 */
[----:B------:R-:W-:Y:S05]  /*6a70*/  F2FP.SATFINITE.E4M3.F32.PACK_AB_MERGE_C R23, R29, R28, R23 ;  /* 0x0000001c1d17723e */ /* 0x000fea0004807017 */
[----:B------:R1:W-:Y:S01]  /*6a80*/  STS.128 [R78+0x1010], R20 ;  /* 0x001010144e007388 */ /* 0x0003e20000000c00 */
[----:B------:R-:W-:Y:S01]  /*6a90*/  @!PT LDS RZ, [RZ] ;  /* 0x00000000fffff984 */ /* 0x000fe20000000800 */
[----:B------:R-:W-:Y:S01]  /*6aa0*/  @!PT LDS RZ, [RZ] ;  /* 0x00000000fffff984 */ /* 0x000fe20000000800 */
[----:B------:R-:W-:Y:S01]  /*6ab0*/  @!PT LDS RZ, [RZ] ;  /* 0x00000000fffff984 */ /* 0x000fe20000000800 */
[----:B------:R-:W-:Y:S01]  /*6ac0*/  @!PT LDS RZ, [RZ] ;  /* 0x00000000fffff984 */ /* 0x000fe20000000800 */
[----:B------:R2:W-:Y:S07]  /*6ad0*/  MEMBAR.ALL.CTA ;  /* 0x0000000000007992 */ /* 0x0005ee0000008000 */
[----:B--2---:R-:W2:Y:S02]  /*6ae0*/  FENCE.VIEW.ASYNC.S ;  /* 0x00000000000073c6 */ /* 0x004ea40000000000 */
[----:B--2---:R-:W-:Y:S06]  /*6af0*/  BAR.SYNC.DEFER_BLOCKING 0x1, 0x80 ;  /* 0x0042000000007b1d */ /* 0x004fec0000010000 */
[----:B------:R-:W-:Y:S05]  /*6b00*/  @P0 BRA `(.L_x_111) ;  /* 0x0000000000300947 */ /* 0x000fea0003800000 */
[----:B------:R-:W-:Y:S02]  /*6b10*/  UIADD3 UR4, UPT, UPT, UR44, 0x1200, URZ ;  /* 0x000012002c047890 */ /* 0x000fe4000fffe0ff */
[----:B------:R-:W-:Y:S02]  /*6b20*/  USHF.L.U32 UR9, UR45, 0x6, URZ ;  /* 0x000000062d097899 */ /* 0x000fe400080006ff */
[----:B------:R-:W-:Y:S02]  /*6b30*/  USHF.L.U32 UR10, UR46, 0x6, URZ ;  /* 0x000000062e0a7899 */ /* 0x000fe400080006ff */
[----:B------:R-:W-:Y:S01]  /*6b40*/  MOV R87, UR4 ;  /* 0x0000000400577c02 */ /* 0x000fe20008000f00 */
[----:B------:R-:W-:Y:S01]  /*6b50*/  UIADD3 UR4, UP0, UPT, UR62, 0x680, URZ ;  /* 0x000006803e047890 */ /* 0x000fe2000ff1e0ff */
[----:B------:R-:W-:Y:S02]  /*6b60*/  UMOV UR11, UR36 ;  /* 0x00000024000b7c82 */ /* 0x000fe40008000000 */
[----:B------:R-:W-:Y:S01]  /*6b70*/  R2UR UR8, R87 ;  /* 0x00000000570872ca */ /* 0x000fe200000e0000 */
[----:B------:R-:W-:Y:S11]  /*6b80*/  UIADD3.X UR5, UPT, UPT, URZ, UR63, URZ, UP0, !UPT ;  /* 0x0000003fff057290 */ /* 0x000ff600087fe4ff */
[----:B------:R-:W-:Y:S01]  /*6b90*/  @!UPT UIADD3 URZ, UPT, UPT, URZ, URZ, URZ ;  /* 0x000000fffffff290 */ /* 0x000fe2000fffe0ff */
[----:B------:R2:W-:Y:S01]  /*6ba0*/  UTMASTG.3D [UR8], [UR4] ;  /* 0x00000008040073b5 */ /* 0x0005e20008010000 */
[----:B------:R0:W-:Y:S01]  /*6bb0*/  UTMACMDFLUSH ;  /* 0x00000000000079b7 */ /* 0x0001e20000000000 */
[----:B--2---:R-:W-:Y:S04]  /*6bc0*/  DEPBAR.LE SB0, 0x0 ;  /* 0x000080000000791a */ /* 0x004fe80000000000 */
.L_x_111:
[----:B------:R-:W-:Y:S05]  /*6bd0*/  BSYNC.RECONVERGENT B0 ;  /* 0x0000000000007941 */ /* 0x000fea0003800200 */
.L_x_110:
[----:B------:R-:W-:Y:S01]  /*6be0*/  BAR.SYNC.DEFER_BLOCKING 0x1, 0x80 ;  /* 0x0042000000007b1d */ /* 0x000fe20000010000 */
[----:B------:R-:W-:Y:S01]  /*6bf0*/  ISETP.NE.AND P0, PT, R83, 0x2, PT ;  /* 0x000000025300780c */ /* 0x000fe20003f05270 */
[----:B------:R-:W-:Y:S01]  /*6c00*/  UISETP.NE.AND UP0, UPT, UR47, URZ, UPT ;  /* 0x000000ff2f00728c */ /* 0x000fe2000bf05270 */
[----:B------:R-:W-:Y:S01]  /*6c10*/  ISETP.NE.AND P1, PT, R36, 0x4, PT ;  /* 0x000000042400780c */ /* 0x000fe20003f25270 */
[----:B------:R-:W-:Y:S01]  /*6c20*/  UIADD3 UR45, UPT, UPT, UR37, UR55, URZ ;  /* 0x00000037252d7290 */ /* 0x000fe2000fffe0ff */
[----:B------:R-:W-:Y:S01]  /*6c30*/  SEL R2, RZ, 0x1, P0 ;  /* 0x00000001ff027807 */ /* 0x000fe20000000000 */
[----:B------:R-:W-:Y:S01]  /*6c40*/  UIADD3 UR46, UPT, UPT, UR38, UR58, URZ ;  /* 0x0000003a262e7290 */ /* 0x000fe2000fffe0ff */
[----:B------:R-:W-:Y:S02]  /*6c50*/  SEL R0, RZ, 0x1, P1 ;  /* 0x00000001ff007807 */ /* 0x000fe40000800000 */
[----:B------:R-:W-:Y:S02]  /*6c60*/  LOP3.LUT R85, R85, R2, RZ, 0x3c, !PT ;  /* 0x0000000255557212 */ /* 0x000fe400078e3cff */
[----:B------:R-:W-:Y:S02]  /*6c70*/  LOP3.LUT R86, R86, R0, RZ, 0x3c, !PT ;  /* 0x0000000056567212 */ /* 0x000fe400078e3cff */
[----:B------:R-:W-:Y:S02]  /*6c80*/  SEL R83, R83, RZ, P0 ;  /* 0x000000ff53537207 */ /* 0x000fe40000000000 */
[----:B------:R-:W-:Y:S01]  /*6c90*/  SEL R36, R36, RZ, P1 ;  /* 0x000000ff24247207 */ /* 0x000fe20000800000 */
[----:B------:R-:W-:Y:S01]  /*6ca0*/  UMOV UR36, UR54 ;  /* 0x0000003600247c82 */ /* 0x000fe20008000000 */
[----:B------:R-:W-:Y:S05]  /*6cb0*/  BRA.U UP0, `(.L_x_112) ;  /* 0xffffffe500487547 */ /* 0x000fea000b83ffff */
[----:B------:R-:W-:Y:S05]  /*6cc0*/  EXIT ;  /* 0x000000000000794d */ /* 0x000fea0003800000 */
.L_x_24:
[----:B-1----:R1:W2:Y:S02]  /*6cd0*/  SYNCS.PHASECHK.TRANS64.TRYWAIT P0, [R0+URZ+0xd0], R2 ;  /* 0x0000d002000075a7 */ /* 0x0022a400080011ff */
[----:B--2---:R-:W-:Y:S05]  /*6ce0*/  @!P0 NANOSLEEP.SYNCS 0x989680 ;  /* 0x009896800000895d */ /* 0x004fea0003900000 */
[----:B------:R-:W2:Y:S02]  /*6cf0*/  @!P0 SYNCS.PHASECHK.TRANS64 P0, [R0+URZ+0xd0], R2 ;  /* 0x0000d002000085a7 */ /* 0x000ea400080010ff */
[----:B--2---:R-:W-:Y:S05]  /*6d00*/  @!P0 BRA `(.L_x_24) ;  /* 0xfffffffc00f08947 */ /* 0x004fea000383ffff */
[----:B------:R-:W-:Y:S05]  /*6d10*/  BRA `(.L_x_113) ;  /* 0xffffffac00487947 */ /* 0x000fea000383ffff */
.L_x_27:
[----:B-1----:R-:W-:-:S07]  /*6d20*/  MOV R0, UR33 ;  /* 0x0000002100007c02 */ /* 0x002fce0008000f00 */
.L_x_114:
[----:B-1----:R1:W2:Y:S02]  /*6d30*/  SYNCS.PHASECHK.TRANS64.TRYWAIT P0, [R0+URZ+0x20], R3 ;  /* 0x00002003000075a7 */ /* 0x0022a400080011ff */
[----:B--2---:R-:W-:Y:S05]  /*6d40*/  @!P0 NANOSLEEP.SYNCS 0x989680 ;  /* 0x009896800000895d */ /* 0x004fea0003900000 */
[----:B------:R-:W2:Y:S02]  /*6d50*/  @!P0 SYNCS.PHASECHK.TRANS64 P0, [R0+URZ+0x20], R3 ;  /* 0x00002003000085a7 */ /* 0x000ea400080010ff */
[----:B--2---:R-:W-:Y:S05]  /*6d60*/  @!P0 BRA `(.L_x_114) ;  /* 0xfffffffc00f08947 */ /* 0x004fea000383ffff */
[----:B------:R-:W-:Y:S05]  /*6d70*/  BRA `(.L_x_26) ;  /* 0xffffffac00987947 */ /* 0x000fea000383ffff */
.L_x_34:
[----:B-1----:R-:W-:-:S07]  /*6d80*/  MOV R0, UR17 ;  /* 0x0000001100007c02 */ /* 0x002fce0008000f00 */
.L_x_115:
[----:B-1----:R1:W2:Y:S02]  /*6d90*/  SYNCS.PHASECHK.TRANS64.TRYWAIT P0, [R0+URZ+0x20], R3 ;  /* 0x00002003000075a7 */ /* 0x0022a400080011ff */
[----:B--2---:R-:W-:Y:S05]  /*6da0*/  @!P0 NANOSLEEP.SYNCS 0x989680 ;  /* 0x009896800000895d */ /* 0x004fea0003900000 */
[----:B------:R-:W2:Y:S02]  /*6db0*/  @!P0 SYNCS.PHASECHK.TRANS64 P0, [R0+URZ+0x20], R3 ;  /* 0x00002003000085a7 */ /* 0x000ea400080010ff */
[----:B--2---:R-:W-:Y:S05]  /*6dc0*/  @!P0 BRA `(.L_x_115) ;  /* 0xfffffffc00f08947 */ /* 0x004fea000383ffff */
[----:B------:R-:W-:Y:S05]  /*6dd0*/  BRA `(.L_x_33) ;  /* 0xffffffb000587947 */ /* 0x000fea000383ffff */
.L_x_39:
[----:B-1----:R1:W2:Y:S02]  /*6de0*/  SYNCS.PHASECHK.TRANS64.TRYWAIT P0, [R3+URZ+0x60], R0 ;  /* 0x00006000030075a7 */ /* 0x0022a400080011ff */
[----:B--2---:R-:W-:Y:S05]  /*6df0*/  @!P0 NANOSLEEP.SYNCS 0x989680 ;  /* 0x009896800000895d */ /* 0x004fea0003900000 */
[----:B------:R-:W2:Y:S02]  /*6e00*/  @!P0 SYNCS.PHASECHK.TRANS64 P0, [R3+URZ+0x60], R0 ;  /* 0x00006000030085a7 */ /* 0x000ea400080010ff */
[----:B--2---:R-:W-:Y:S05]  /*6e10*/  @!P0 BRA `(.L_x_39) ;  /* 0xfffffffc00f08947 */ /* 0x004fea000383ffff */
[----:B------:R-:W-:Y:S05]  /*6e20*/  BRA `(.L_x_116) ;  /* 0xffffffb000fc7947 */ /* 0x000fea000383ffff */
.L_x_43:
[----:B------:R-:W-:-:S07]  /*6e30*/  MOV R0, UR4 ;  /* 0x0000000400007c02 */ /* 0x000fce0008000f00 */
.L_x_117:
[----:B-1----:R1:W2:Y:S02]  /*6e40*/  SYNCS.PHASECHK.TRANS64.TRYWAIT P0, [R0+URZ], R2 ;  /* 0x00000002000075a7 */ /* 0x0022a400080011ff */
[----:B--2---:R-:W-:Y:S05]  /*6e50*/  @!P0 NANOSLEEP.SYNCS 0x989680 ;  /* 0x009896800000895d */ /* 0x004fea0003900000 */
[----:B------:R-:W2:Y:S02]  /*6e60*/  @!P0 SYNCS.PHASECHK.TRANS64 P0, [R0+URZ], R2 ;  /* 0x00000002000085a7 */ /* 0x000ea400080010ff */
[----:B--2---:R-:W-:Y:S05]  /*6e70*/  @!P0 BRA `(.L_x_117) ;  /* 0xfffffffc00f08947 */ /* 0x004fea000383ffff */
[----:B------:R-:W-:Y:S05]  /*6e80*/  BRA `(.L_x_118) ;  /* 0xffffffb800a07947 */ /* 0x000fea000383ffff */
.L_x_44:
[----:B------:R-:W-:-:S07]  /*6e90*/  MOV R0, UR5 ;  /* 0x0000000500007c02 */ /* 0x000fce0008000f00 */
.L_x_119:
[----:B-1----:R1:W2:Y:S02]  /*6ea0*/  SYNCS.PHASECHK.TRANS64.TRYWAIT P0, [R0+URZ], R3 ;  /* 0x00000003000075a7 */ /* 0x0022a400080011ff */
[----:B--2---:R-:W-:Y:S05]  /*6eb0*/  @!P0 NANOSLEEP.SYNCS 0x989680 ;  /* 0x009896800000895d */ /* 0x004fea0003900000 */
[----:B------:R-:W2:Y:S02]  /*6ec0*/  @!P0 SYNCS.PHASECHK.TRANS64 P0, [R0+URZ], R3 ;  /* 0x00000003000085a7 */ /* 0x000ea400080010ff */
[----:B--2---:R-:W-:Y:S05]  /*6ed0*/  @!P0 BRA `(.L_x_119) ;  /* 0xfffffffc00f08947 */ /* 0x004fea000383ffff */
[----:B------:R-:W-:Y:S05]  /*6ee0*/  BRA `(.L_x_120) ;  /* 0xffffffb800ac7947 */ /* 0x000fea000383ffff */
.L_x_45:
[----:B------:R-:W-:-:S07]  /*6ef0*/  MOV R0, UR5 ;  /* 0x0000000500007c02 */ /* 0x000fce0008000f00 */
.L_x_121:
[----:B-1----:R1:W2:Y:S02]  /*6f00*/  SYNCS.PHASECHK.TRANS64.TRYWAIT P0, [R0+URZ], R3 ;  /* 0x00000003000075a7 */ /* 0x0022a400080011ff */
[----:B--2---:R-:W-:Y:S05]  /*6f10*/  @!P0 NANOSLEEP.SYNCS 0x989680 ;  /* 0x009896800000895d */ /* 0x004fea0003900000 */
[----:B------:R-:W2:Y:S02]  /*6f20*/  @!P0 SYNCS.PHASECHK.TRANS64 P0, [R0+URZ], R3 ;  /* 0x00000003000085a7 */ /* 0x000ea400080010ff */
[----:B--2---:R-:W-:Y:S05]  /*6f30*/  @!P0 BRA `(.L_x_121) ;  /* 0xfffffffc00f08947 */ /* 0x004fea000383ffff */
[----:B------:R-:W-:Y:S05]  /*6f40*/  BRA `(.L_x_122) ;  /* 0xffffffb800b87947 */ /* 0x000fea000383ffff */
.L_x_48:
[----:B-1----:R1:W2:Y:S02]  /*6f50*/  SYNCS.PHASECHK.TRANS64.TRYWAIT P0, [R2+URZ+0xc0], R4 ;  /* 0x0000c004020075a7 */ /* 0x0022a400080011ff */
[----:B--2---:R-:W-:Y:S05]  /*6f60*/  @!P0 NANOSLEEP.SYNCS 0x989680 ;  /* 0x009896800000895d */ /* 0x004fea0003900000 */
[----:B------:R-:W2:Y:S02]  /*6f70*/  @!P0 SYNCS.PHASECHK.TRANS64 P0, [R2+URZ+0xc0], R4 ;  /* 0x0000c004020085a7 */ /* 0x000ea400080010ff */
[----:B--2---:R-:W-:Y:S05]  /*6f80*/  @!P0 BRA `(.L_x_48) ;  /* 0xfffffffc00f08947 */ /* 0x004fea000383ffff */
[----:B------:R-:W-:Y:S05]  /*6f90*/  BRA `(.L_x_123) ;  /* 0xffffffbc001c7947 */ /* 0x000fea000383ffff */
.L_x_49:
[----:B------:R-:W-:-:S07]  /*6fa0*/  MOV R2, UR4 ;  /* 0x0000000400027c02 */ /* 0x000fce0008000f00 */
.L_x_124:
[----:B-1----:R1:W2:Y:S02]  /*6fb0*/  SYNCS.PHASECHK.TRANS64.TRYWAIT P0, [R2+URZ+0x70], R5 ;  /* 0x00007005020075a7 */ /* 0x0022a400080011ff */
[----:B--2---:R-:W-:Y:S05]  /*6fc0*/  @!P0 NANOSLEEP.SYNCS 0x989680 ;  /* 0x009896800000895d */ /* 0x004fea0003900000 */
[----:B------:R-:W2:Y:S02]  /*6fd0*/  @!P0 SYNCS.PHASECHK.TRANS64 P0, [R2+URZ+0x70], R5 ;  /* 0x00007005020085a7 */ /* 0x000ea400080010ff */
[----:B--2---:R-:W-:Y:S05]  /*6fe0*/  @!P0 BRA `(.L_x_124) ;  /* 0xfffffffc00f08947 */ /* 0x004fea000383ffff */
[----:B------:R-:W-:Y:S05]  /*6ff0*/  BRA `(.L_x_125) ;  /* 0xffffffbc002c7947 */ /* 0x000fea000383ffff */
.L_x_50:
[----:B-1----:R1:W2:Y:S02]  /*7000*/  SYNCS.PHASECHK.TRANS64.TRYWAIT P1, [R2+URZ+0x60], R4 ;  /* 0x00006004020075a7 */ /* 0x0022a400080211ff */
[----:B--2---:R-:W-:Y:S05]  /*7010*/  @!P1 NANOSLEEP.SYNCS 0x989680 ;  /* 0x009896800000995d */ /* 0x004fea0003900000 */
[----:B------:R-:W2:Y:S02]  /*7020*/  @!P1 SYNCS.PHASECHK.TRANS64 P1, [R2+URZ+0x60], R4 ;  /* 0x00006004020095a7 */ /* 0x000ea400080210ff */
[----:B--2---:R-:W-:Y:S05]  /*7030*/  @!P1 BRA `(.L_x_50) ;  /* 0xfffffffc00f09947 */ /* 0x004fea000383ffff */
[----:B------:R-:W-:Y:S05]  /*7040*/  BRA `(.L_x_126) ;  /* 0xffffffbc005c7947 */ /* 0x000fea000383ffff */
.L_x_53:
[----:B------:R-:W-:-:S07]  /*7050*/  MOV R0, UR4 ;  /* 0x0000000400007c02 */ /* 0x000fce0008000f00 */
.L_x_127:
[----:B-1----:R1:W2:Y:S02]  /*7060*/  SYNCS.PHASECHK.TRANS64.TRYWAIT P0, [R0+URZ+0x70], R2 ;  /* 0x00007002000075a7 */ /* 0x0022a400080011ff */
[----:B--2---:R-:W-:Y:S05]  /*7070*/  @!P0 NANOSLEEP.SYNCS 0x989680 ;  /* 0x009896800000895d */ /* 0x004fea0003900000 */
[----:B------:R-:W2:Y:S02]  /*7080*/  @!P0 SYNCS.PHASECHK.TRANS64 P0, [R0+URZ+0x70], R2 ;  /* 0x00007002000085a7 */ /* 0x000ea400080010ff */
[----:B--2---:R-:W-:Y:S05]  /*7090*/  @!P0 BRA `(.L_x_127) ;  /* 0xfffffffc00f08947 */ /* 0x004fea000383ffff */
[----:B------:R-:W-:Y:S05]  /*70a0*/  BRA `(.L_x_52) ;  /* 0xffffffbc00b07947 */ /* 0x000fea000383ffff */
.L_x_62:
[----:B-1----:R-:W-:-:S04]  /*70b0*/  MOV R5, UR5 ;  /* 0x0000000500057c02 */ /* 0x002fc80008000f00 */
[----:B------:R1:W2:Y:S03]  /*70c0*/  SYNCS.PHASECHK.TRANS64.TRYWAIT P0, [R5+URZ+0x8], R6 ;  /* 0x00000806050075a7 */ /* 0x0002a600080011ff */
[----:B--2---:R-:W-:Y:S05]  /*70d0*/  @!P0 NANOSLEEP.SYNCS 0x989680 ;  /* 0x009896800000895d */ /* 0x004fea0003900000 */
[----:B------:R-:W2:Y:S02]  /*70e0*/  @!P0 SYNCS.PHASECHK.TRANS64 P0, [R5+URZ+0x8], R6 ;  /* 0x00000806050085a7 */ /* 0x000ea400080010ff */
[----:B--2---:R-:W-:Y:S05]  /*70f0*/  @!P0 BRA `(.L_x_62) ;  /* 0xfffffffc00ec8947 */ /* 0x004fea000383ffff */
[----:B------:R-:W-:Y:S05]  /*7100*/  BRA `(.L_x_61) ;  /* 0xffffffc000687947 */ /* 0x000fea000383ffff */
.L_x_64:
[----:B------:R-:W-:Y:S01]  /*7110*/  BSSY B0, `(.L_x_128) ;  /* 0x0000006000007945 */ /* 0x000fe20003800000 */
[----:B------:R-:W-:-:S07]  /*7120*/  MOV R15, 0xffffffff ;  /* 0xffffffff000f7802 */ /* 0x000fce0000000f00 */
[----:B-1---5:R-:W-:Y:S05]  /*7130*/  WARPSYNC.COLLECTIVE R15, `(.L_x_129) ;  /* 0x000000000f0c7348 */ /* 0x022fea0003c00000 */
[----:B------:R-:W-:Y:S02]  /*7140*/  ELECT P6, UR79, PT ;  /* 0x00000000004f782f */ /* 0x000fe400038c0000 */
[----:B------:R-:W-:Y:S01]  /*7150*/  MOV R14, UR79 ;  /* 0x0000004f000e7c02 */ /* 0x000fe20008000f00 */
[----:B-1---5:R-:W-:Y:S10]  /*7160*/  ENDCOLLECTIVE ;  /* 0x000000000000791b */ /* 0x022ff40003800000 */
.L_x_129:
[----:B------:R-:W-:Y:S05]  /*7170*/  BSYNC B0 ;  /* 0x0000000000007941 */ /* 0x000fea0003800000 */
.L_x_128:
[----:B------:R-:W-:Y:S01]  /*7180*/  PLOP3.LUT P0, PT, P6, PT, PT, 0x80, 0x8 ;  /* 0x000000000008781c */ /* 0x000fe2000370f070 */
[----:B------:R-:W-:-:S12]  /*7190*/  BRA `(.L_x_130) ;  /* 0xffffffc000947947 */ /* 0x000fd8000383ffff */
.L_x_66:
[----:B-1----:R-:W-:-:S04]  /*71a0*/  MOV R0, UR5 ;  /* 0x0000000500007c02 */ /* 0x002fc80008000f00 */
[----:B------:R1:W2:Y:S03]  /*71b0*/  SYNCS.PHASECHK.TRANS64.TRYWAIT P0, [R0+URZ+0x8], R4 ;  /* 0x00000804000075a7 */ /* 0x0002a600080011ff */
[----:B--2---:R-:W-:Y:S05]  /*71c0*/  @!P0 NANOSLEEP.SYNCS 0x989680 ;  /* 0x009896800000895d */ /* 0x004fea0003900000 */
[----:B------:R-:W2:Y:S02]  /*71d0*/  @!P0 SYNCS.PHASECHK.TRANS64 P0, [R0+URZ+0x8], R4 ;  /* 0x00000804000085a7 */ /* 0x000ea400080010ff */
[----:B--2---:R-:W-:Y:S05]  /*71e0*/  @!P0 BRA `(.L_x_66) ;  /* 0xfffffffc00ec8947 */ /* 0x004fea000383ffff */
[----:B------:R-:W-:Y:S05]  /*71f0*/  BRA `(.L_x_65) ;  /* 0xffffffc000987947 */ /* 0x000fea000383ffff */
.L_x_67:
[----:B-1----:R1:W2:Y:S02]  /*7200*/  SYNCS.PHASECHK.TRANS64.TRYWAIT P0, [R0+URZ+0x60], R4 ;  /* 0x00006004000075a7 */ /* 0x0022a400080011ff */
[----:B--2---:R-:W-:Y:S05]  /*7210*/  @!P0 NANOSLEEP.SYNCS 0x989680 ;  /* 0x009896800000895d */ /* 0x004fea0003900000 */
[----:B------:R-:W2:Y:S02]  /*7220*/  @!P0 SYNCS.PHASECHK.TRANS64 P0, [R0+URZ+0x60], R4 ;  /* 0x00006004000085a7 */ /* 0x000ea400080010ff */
[----:B--2---:R-:W-:Y:S05]  /*7230*/  @!P0 BRA `(.L_x_67) ;  /* 0xfffffffc00f08947 */ /* 0x004fea000383ffff */
[----:B------:R-:W-:Y:S05]  /*7240*/  BRA `(.L_x_131) ;  /* 0xffffffc4006c7947 */ /* 0x000fea000383ffff */
.L_x_69:
[----:B------:R-:W-:-:S07]  /*7250*/  MOV R0, UR19 ;  /* 0x0000001300007c02 */ /* 0x000fce0008000f00 */
.L_x_132:
[----:B-1----:R1:W2:Y:S02]  /*7260*/  SYNCS.PHASECHK.TRANS64.TRYWAIT P0, [R0+URZ+0xa0], R4 ;  /* 0x0000a004000075a7 */ /* 0x0022a400080011ff */
[----:B--2---:R-:W-:Y:S05]  /*7270*/  @!P0 NANOSLEEP.SYNCS 0x989680 ;  /* 0x009896800000895d */ /* 0x004fea0003900000 */
[----:B------:R-:W2:Y:S02]  /*7280*/  @!P0 SYNCS.PHASECHK.TRANS64 P0, [R0+URZ+0xa0], R4 ;  /* 0x0000a004000085a7 */ /* 0x000ea400080010ff */
[----:B--2---:R-:W-:Y:S05]  /*7290*/  @!P0 BRA `(.L_x_132) ;  /* 0xfffffffc00f08947 */ /* 0x004fea000383ffff */
[----:B------:R-:W-:Y:S05]  /*72a0*/  BRA `(.L_x_133) ;  /* 0xffffffc400b47947 */ /* 0x000fea000383ffff */
.L_x_72:
[----:B------:R-:W-:Y:S07]  /*72b0*/  MOV R0, UR6 ;  /* 0x0000000600007c02 */ /* 0x000fee0008000f00 */
.L_x_134:
[----:B-1----:R1:W2:Y:S02]  /*72c0*/  SYNCS.PHASECHK.TRANS64.TRYWAIT P0, [R0+URZ], R4 ;  /* 0x00000004000075a7 */ /* 0x0022a400080011ff */
[----:B--2---:R-:W-:Y:S05]  /*72d0*/  @!P0 NANOSLEEP.SYNCS 0x989680 ;  /* 0x009896800000895d */ /* 0x004fea0003900000 */
[----:B------:R-:W2:Y:S02]  /*72e0*/  @!P0 SYNCS.PHASECHK.TRANS64 P0, [R0+URZ], R4 ;  /* 0x00000004000085a7 */ /* 0x000ea400080010ff */
[----:B--2---:R-:W-:Y:S05]  /*72f0*/  @!P0 BRA `(.L_x_134) ;  /* 0xfffffffc00f08947 */ /* 0x004fea000383ffff */
[----:B------:R-:W-:Y:S05]  /*7300*/  BRA `(.L_x_71) ;  /* 0xffffffc400cc7947 */ /* 0x000fea000383ffff */
.L_x_76:
[----:B-1----:R-:W-:-:S07]  /*7310*/  MOV R0, UR4 ;  /* 0x0000000400007c02 */ /* 0x002fce0008000f00 */
.L_x_135:
[----:B-1----:R1:W2:Y:S02]  /*7320*/  SYNCS.PHASECHK.TRANS64.TRYWAIT P0, [R0+URZ], R2 ;  /* 0x00000002000075a7 */ /* 0x0022a400080011ff */
[----:B--2---:R-:W-:Y:S05]  /*7330*/  @!P0 NANOSLEEP.SYNCS 0x989680 ;  /* 0x009896800000895d */ /* 0x004fea0003900000 */
[----:B------:R-:W2:Y:S02]  /*7340*/  @!P0 SYNCS.PHASECHK.TRANS64 P0, [R0+URZ], R2 ;  /* 0x00000002000085a7 */ /* 0x000ea400080010ff */
[----:B--2---:R-:W-:Y:S05]  /*7350*/  @!P0 BRA `(.L_x_135) ;  /* 0xfffffffc00f08947 */ /* 0x004fea000383ffff */
[----:B------:R-:W-:Y:S05]  /*7360*/  BRA `(.L_x_136) ;  /* 0xffffffc800847947 */ /* 0x000fea000383ffff */
.L_x_77:
[----:B------:R-:W-:-:S07]  /*7370*/  MOV R0, UR5 ;  /* 0x0000000500007c02 */ /* 0x000fce0008000f00 */
.L_x_137:
[----:B-1----:R1:W2:Y:S02]  /*7380*/  SYNCS.PHASECHK.TRANS64.TRYWAIT P0, [R0+URZ], R3 ;  /* 0x00000003000075a7 */ /* 0x0022a400080011ff */
[----:B--2---:R-:W-:Y:S05]  /*7390*/  @!P0 NANOSLEEP.SYNCS 0x989680 ;  /* 0x009896800000895d */ /* 0x004fea0003900000 */
[----:B------:R-:W2:Y:S02]  /*73a0*/  @!P0 SYNCS.PHASECHK.TRANS64 P0, [R0+URZ], R3 ;  /* 0x00000003000085a7 */ /* 0x000ea400080010ff */
[----:B--2---:R-:W-:Y:S05]  /*73b0*/  @!P0 BRA `(.L_x_137) ;  /* 0xfffffffc00f08947 */ /* 0x004fea000383ffff */
[----:B------:R-:W-:Y:S05]  /*73c0*/  BRA `(.L_x_138) ;  /* 0xffffffc800907947 */ /* 0x000fea000383ffff */
.L_x_78:
[----:B------:R-:W-:-:S07]  /*73d0*/  MOV R0, UR5 ;  /* 0x0000000500007c02 */ /* 0x000fce0008000f00 */
.L_x_139:
[----:B-1----:R1:W2:Y:S02]  /*73e0*/  SYNCS.PHASECHK.TRANS64.TRYWAIT P0, [R0+URZ], R3 ;  /* 0x00000003000075a7 */ /* 0x0022a400080011ff */
[----:B--2---:R-:W-:Y:S05]  /*73f0*/  @!P0 NANOSLEEP.SYNCS 0x989680 ;  /* 0x009896800000895d */ /* 0x004fea0003900000 */
[----:B------:R-:W2:Y:S02]  /*7400*/  @!P0 SYNCS.PHASECHK.TRANS64 P0, [R0+URZ], R3 ;  /* 0x00000003000085a7 */ /* 0x000ea400080010ff */
[----:B--2---:R-:W-:Y:S05]  /*7410*/  @!P0 BRA `(.L_x_139) ;  /* 0xfffffffc00f08947 */ /* 0x004fea000383ffff */
[----:B------:R-:W-:Y:S05]  /*7420*/  BRA `(.L_x_140) ;  /* 0xffffffc8009c7947 */ /* 0x000fea000383ffff */
.L_x_81:
[----:B------:R-:W-:-:S07]  /*7430*/  MOV R0, UR13 ;  /* 0x0000000d00007c02 */ /* 0x000fce0008000f00 */
.L_x_141:
[----:B-1----:R1:W2:Y:S02]  /*7440*/  SYNCS.PHASECHK.TRANS64.TRYWAIT P1, [R0+URZ+0xe0], R2 ;  /* 0x0000e002000075a7 */ /* 0x0022a400080211ff */
[----:B--2---:R-:W-:Y:S05]  /*7450*/  @!P1 NANOSLEEP.SYNCS 0x989680 ;  /* 0x009896800000995d */ /* 0x004fea0003900000 */
[----:B------:R-:W2:Y:S02]  /*7460*/  @!P1 SYNCS.PHASECHK.TRANS64 P1, [R0+URZ+0xe0], R2 ;  /* 0x0000e002000095a7 */ /* 0x000ea400080210ff */
[----:B--2---:R-:W-:Y:S05]  /*7470*/  @!P1 BRA `(.L_x_141) ;  /* 0xfffffffc00f09947 */ /* 0x004fea000383ffff */
[----:B------:R-:W-:Y:S05]  /*7480*/  BRA `(.L_x_142) ;  /* 0xffffffc800e87947 */ /* 0x000fea000383ffff */
.L_x_86:
[----:B--2---:R2:W4:Y:S02]  /*7490*/  SYNCS.PHASECHK.TRANS64.TRYWAIT P0, [R7+URZ+0x60], R0 ;  /* 0x00006000070075a7 */ /* 0x00452400080011ff */
[----:B----4-:R-:W-:Y:S05]  /*74a0*/  @!P0 NANOSLEEP.SYNCS 0x989680 ;  /* 0x009896800000895d */ /* 0x010fea0003900000 */
[----:B------:R-:W4:Y:S02]  /*74b0*/  @!P0 SYNCS.PHASECHK.TRANS64 P0, [R7+URZ+0x60], R0 ;  /* 0x00006000070085a7 */ /* 0x000f2400080010ff */
[----:B----4-:R-:W-:Y:S05]  /*74c0*/  @!P0 BRA `(.L_x_86) ;  /* 0xfffffffc00f08947 */ /* 0x010fea000383ffff */
[----:B------:R-:W-:Y:S05]  /*74d0*/  BRA `(.L_x_143) ;  /* 0xffffffd000087947 */ /* 0x000fea000383ffff */
.L_x_89:
[----:B-1----:R-:W-:Y:S07]  /*74e0*/  MOV R0, UR17 ;  /* 0x0000001100007c02 */ /* 0x002fee0008000f00 */
.L_x_144:
[----:B-1----:R1:W2:Y:S02]  /*74f0*/  SYNCS.PHASECHK.TRANS64.TRYWAIT P2, [R0+URZ+0x58], R7 ;  /* 0x00005807000075a7 */ /* 0x0022a400080411ff */
[----:B--2---:R-:W-:Y:S05]  /*7500*/  @!P2 NANOSLEEP.SYNCS 0x989680 ;  /* 0x009896800000a95d */ /* 0x004fea0003900000 */
[----:B------:R-:W2:Y:S02]  /*7510*/  @!P2 SYNCS.PHASECHK.TRANS64 P2, [R0+URZ+0x58], R7 ;  /* 0x000058070000a5a7 */ /* 0x000ea400080410ff */
[----:B--2---:R-:W-:Y:S05]  /*7520*/  @!P2 BRA `(.L_x_144) ;  /* 0xfffffffc00f0a947 */ /* 0x004fea000383ffff */
[----:B------:R-:W-:Y:S05]  /*7530*/  BRA `(.L_x_88) ;  /* 0xffffffd400687947 */ /* 0x000fea000383ffff */
.L_x_92:
[----:B-1----:R-:W-:Y:S07]  /*7540*/  MOV R0, UR17 ;  /* 0x0000001100007c02 */ /* 0x002fee0008000f00 */
.L_x_145:
[----:B-1----:R1:W2:Y:S02]  /*7550*/  SYNCS.PHASECHK.TRANS64.TRYWAIT P0, [R0+URZ+0x48], R6 ;  /* 0x00004806000075a7 */ /* 0x0022a400080011ff */
[----:B--2---:R-:W-:Y:S05]  /*7560*/  @!P0 NANOSLEEP.SYNCS 0x989680 ;  /* 0x009896800000895d */ /* 0x004fea0003900000 */
[----:B------:R-:W2:Y:S02]  /*7570*/  @!P0 SYNCS.PHASECHK.TRANS64 P0, [R0+URZ+0x48], R6 ;  /* 0x00004806000085a7 */ /* 0x000ea400080010ff */
[----:B--2---:R-:W-:Y:S05]  /*7580*/  @!P0 BRA `(.L_x_145) ;  /* 0xfffffffc00f08947 */ /* 0x004fea000383ffff */
[----:B------:R-:W-:Y:S05]  /*7590*/  BRA `(.L_x_146) ;  /* 0xffffffd400b87947 */ /* 0x000fea000383ffff */
.L_x_95:
[----:B--2---:R2:W3:Y:S02]  /*75a0*/  SYNCS.PHASECHK.TRANS64.TRYWAIT P0, [R3+URZ+0x60], R0 ;  /* 0x00006000030075a7 */ /* 0x0044e400080011ff */
[----:B---3--:R-:W-:Y:S05]  /*75b0*/  @!P0 NANOSLEEP.SYNCS 0x989680 ;  /* 0x009896800000895d */ /* 0x008fea0003900000 */
[----:B------:R-:W3:Y:S02]  /*75c0*/  @!P0 SYNCS.PHASECHK.TRANS64 P0, [R3+URZ+0x60], R0 ;  /* 0x00006000030085a7 */ /* 0x000ee400080010ff */
[----:B---3--:R-:W-:Y:S05]  /*75d0*/  @!P0 BRA `(.L_x_95) ;  /* 0xfffffffc00f08947 */ /* 0x008fea000383ffff */
[----:B------:R-:W-:Y:S05]  /*75e0*/  BRA `(.L_x_147) ;  /* 0xffffffdc00107947 */ /* 0x000fea000383ffff */
.L_x_106:
[----:B-1----:R-:W-:Y:S04]  /*75f0*/  MOV R0, UR44 ;  /* 0x0000002c00007c02 */ /* 0x002fe80008000f00 */
[----:B------:R1:W2:Y:S03]  /*7600*/  SYNCS.PHASECHK.TRANS64.TRYWAIT P1, [R0+URZ+0x40], R3 ;  /* 0x00004003000075a7 */ /* 0x0002a600080211ff */
[----:B--2---:R-:W-:Y:S05]  /*7610*/  @!P1 NANOSLEEP.SYNCS 0x989680 ;  /* 0x009896800000995d */ /* 0x004fea0003900000 */
[----:B------:R-:W2:Y:S02]  /*7620*/  @!P1 SYNCS.PHASECHK.TRANS64 P1, [R0+URZ+0x40], R3 ;  /* 0x00004003000095a7 */ /* 0x000ea400080210ff */
[----:B--2---:R-:W-:Y:S05]  /*7630*/  @!P1 BRA `(.L_x_106) ;  /* 0xfffffffc00ec9947 */ /* 0x004fea000383ffff */
[----:B------:R-:W-:Y:S05]  /*7640*/  BRA `(.L_x_105) ;  /* 0xffffffe800487947 */ /* 0x000fea000383ffff */
.L_x_108:
[----:B-1----:R1:W2:Y:S02]  /*7650*/  SYNCS.PHASECHK.TRANS64.TRYWAIT P1, [R82+URZ+0x80], R4 ;  /* 0x00008004520075a7 */ /* 0x0022a400080211ff */
[----:B--2---:R-:W-:Y:S05]  /*7660*/  @!P1 NANOSLEEP.SYNCS 0x989680 ;  /* 0x009896800000995d */ /* 0x004fea0003900000 */
[----:B------:R-:W2:Y:S02]  /*7670*/  @!P1 SYNCS.PHASECHK.TRANS64 P1, [R82+URZ+0x80], R4 ;  /* 0x00008004520095a7 */ /* 0x000ea400080210ff */
[----:B--2---:R-:W-:Y:S05]  /*7680*/  @!P1 BRA `(.L_x_108) ;  /* 0xfffffffc00f09947 */ /* 0x004fea000383ffff */
[----:B------:R-:W-:Y:S05]  /*7690*/  BRA `(.L_x_107) ;  /* 0xffffffe800887947 */ /* 0x000fea000383ffff */
        .weak           $__internal_0_$__cuda_sm10x_tcgen05_guardrail_trap_col_being_dealloced_not_returned_by_alloc
        .type           $__internal_0_$__cuda_sm10x_tcgen05_guardrail_trap_col_being_dealloced_not_returned_by_alloc,@function
        .size           $__internal_0_$__cuda_sm10x_tcgen05_guardrail_trap_col_being_dealloced_not_returned_by_alloc,($__internal_1_$__cuda_sm10x_tcgen05_guardrail_trap_phase_invalid_during_alloc - $__internal_0_$__cuda_sm10x_tcgen05_guardrail_trap_col_being_dealloced_not_returned_by_alloc)
$__internal_0_$__cuda_sm10x_tcgen05_guardrail_trap_col_being_dealloced_not_returned_by_alloc:
[----:B------:R-:W-:Y:S05]  /*76a0*/  BPT.TRAP 0x1 ;  /* 0x000000040000795c */ /* 0x000fea0000300000 */
[----:B------:R-:W-:-:S04]  /*76b0*/  HFMA2 R3, -RZ, RZ, 0, 0 ;  /* 0x00000000ff037431 */ /* 0x000fc800000001ff */
[----:B------:R-:W-:Y:S05]  /*76c0*/  RET.REL.NODEC R2 `(_ZN7cutlass13device_kernelINS_4gemm6kernel13GemmUniversalIN4cute5tupleIJiiiiEEENS1_10collective13CollectiveMmaINS1_35MainloopSm100TmaUmmaWarpSpecializedILi4ELi2ELi4ENS5_IJNS4_1CILi2EEESB_NSA_ILi1EEEEEEEENS5_IJNSA_ILi128EEENSA_ILi64EEENSA_ILi32EEEEEENS_12float_e4m3_tENS5_IJlSC_lEEESJ_SK_NS4_8TiledMMAINS4_8MMA_AtomIJNS4_10MMA_TraitsINS4_25SM100_MMA_F8F6F4_2x1SM_SSEJSJ_SJ_fSF_SG_NS4_17integral_constantINS4_4UMMA5MajorELSR_0EEESS_NSP_INSQ_7ScaleInELST_0EEESU_EEEEEENS4_6LayoutINS5_IJSC_SC_SC_EEENS5_IJNSA_ILi0EEESZ_SZ_EEEEENS5_IJNS4_10UnderscoreES12_S12_EEEEENS4_28SM100_TMA_2SM_LOAD_MULTICASTENS4_14ComposedLayoutINS4_7SwizzleILi1ELi4ELi3EEENS4_18smem_ptr_flag_bitsILi8EEENSX_INS5_IJNSA_ILi8EEESH_EEENS5_IJSH_SC_EEEEEEEvNS4_8identityENS4_18SM100_TMA_2SM_LOADES1F_vS1G_EENS_8epilogue10collective18CollectiveEpilogueINS1J_23Sm100TmaWarpSpecializedILi1ELi1ELi32ELb0ELb0EEEJNS5_IJSG_SG_SH_EEENS5_IJNSX_ISG_SC_EES1P_EEESJ_SK_SJ_SK_NS1J_6fusion15FusionCallbacksIS1N_NS1R_17LinearCombinationISJ_fSJ_fLNS_15FloatRoundStyleE2EEES1O_S1Q_JEEENS4_5SM1004TMEM4LOAD26SM100_TMEM_LOAD_32dp32b32xENS4_13SM90_TMA_LOADENS16_INS17_ILi2ELi4ELi3EEES1A_NSX_INS5_IJS1B_SG_EEENS5_IJSG_SC_EEEEEEENS4_39AutoVectorizingCopyWithAssumedAlignmentILi128EEENS4_14SM90_TMA_STOREES26_S28_S28_EEEvvEEEEvNT_6ParamsE) ;  /* 0xffffff88024c7950 */ /* 0x000fea0003c3ffff */
        .weak           $__internal_1_$__cuda_sm10x_tcgen05_guardrail_trap_phase_invalid_during_alloc
        .type           $__internal_1_$__cuda_sm10x_tcgen05_guardrail_trap_phase_invalid_during_alloc,@function
        .size           $__internal_1_$__cuda_sm10x_tcgen05_guardrail_trap_phase_invalid_during_alloc,($__internal_2_$__cuda_sm10x_tcgen05_guardrail_trap_unallocated_columns_being_dealloced - $__internal_1_$__cuda_sm10x_tcgen05_guardrail_trap_phase_invalid_during_alloc)
$__internal_1_$__cuda_sm10x_tcgen05_guardrail_trap_phase_invalid_during_alloc:
[----:B------:R-:W-:Y:S05]  /*76d0*/  BPT.TRAP 0x1 ;  /* 0x000000040000795c */ /* 0x000fea0000300000 */
[----:B------:R-:W-:-:S04]  /*76e0*/  MOV R5, 0x0 ;  /* 0x0000000000057802 */ /* 0x000fc80000000f00 */
[----:B------:R-:W-:Y:S05]  /*76f0*/  RET.REL.NODEC R4 `(_ZN7cutlass13device_kernelINS_4gemm6kernel13GemmUniversalIN4cute5tupleIJiiiiEEENS1_10collective13CollectiveMmaINS1_35MainloopSm100TmaUmmaWarpSpecializedILi4ELi2ELi4ENS5_IJNS4_1CILi2EEESB_NSA_ILi1EEEEEEEENS5_IJNSA_ILi128EEENSA_ILi64EEENSA_ILi32EEEEEENS_12float_e4m3_tENS5_IJlSC_lEEESJ_SK_NS4_8TiledMMAINS4_8MMA_AtomIJNS4_10MMA_TraitsINS4_25SM100_MMA_F8F6F4_2x1SM_SSEJSJ_SJ_fSF_SG_NS4_17integral_constantINS4_4UMMA5MajorELSR_0EEESS_NSP_INSQ_7ScaleInELST_0EEESU_EEEEEENS4_6LayoutINS5_IJSC_SC_SC_EEENS5_IJNSA_ILi0EEESZ_SZ_EEEEENS5_IJNS4_10UnderscoreES12_S12_EEEEENS4_28SM100_TMA_2SM_LOAD_MULTICASTENS4_14ComposedLayoutINS4_7SwizzleILi1ELi4ELi3EEENS4_18smem_ptr_flag_bitsILi8EEENSX_INS5_IJNSA_ILi8EEESH_EEENS5_IJSH_SC_EEEEEEEvNS4_8identityENS4_18SM100_TMA_2SM_LOADES1F_vS1G_EENS_8epilogue10collective18CollectiveEpilogueINS1J_23Sm100TmaWarpSpecializedILi1ELi1ELi32ELb0ELb0EEEJNS5_IJSG_SG_SH_EEENS5_IJNSX_ISG_SC_EES1P_EEESJ_SK_SJ_SK_NS1J_6fusion15FusionCallbacksIS1N_NS1R_17LinearCombinationISJ_fSJ_fLNS_15FloatRoundStyleE2EEES1O_S1Q_JEEENS4_5SM1004TMEM4LOAD26SM100_TMEM_LOAD_32dp32b32xENS4_13SM90_TMA_LOADENS16_INS17_ILi2ELi4ELi3EEES1A_NSX_INS5_IJS1B_SG_EEENS5_IJSG_SC_EEEEEEENS4_39AutoVectorizingCopyWithAssumedAlignmentILi128EEENS4_14SM90_TMA_STOREES26_S28_S28_EEEvvEEEEvNT_6ParamsE) ;  /* 0xffffff8804407950 */ /* 0x000fea0003c3ffff */
        .weak           $__internal_2_$__cuda_sm10x_tcgen05_guardrail_trap_unallocated_columns_being_dealloced
        .type           $__internal_2_$__cuda_sm10x_tcgen05_guardrail_trap_unallocated_columns_being_dealloced,@function
        .size           $__internal_2_$__cuda_sm10x_tcgen05_guardrail_trap_unallocated_columns_being_dealloced,(.L_x_149 - $__internal_2_$__cuda_sm10x_tcgen05_guardrail_trap_unallocated_columns_being_dealloced)
$__internal_2_$__cuda_sm10x_tcgen05_guardrail_trap_unallocated_columns_being_dealloced:
[----:B------:R-:W-:Y:S05]  /*7700*/  BPT.TRAP 0x1 ;  /* 0x000000040000795c */ /* 0x000fea0000300000 */
[----:B------:R-:W-:-:S04]  /*7710*/  HFMA2 R3, -RZ, RZ, 0, 0 ;  /* 0x00000000ff037431 */ /* 0x000fc800000001ff */
[----:B------:R-:W-:Y:S05]  /*7720*/  RET.REL.NODEC R2 `(_ZN7cutlass13device_kernelINS_4gemm6kernel13GemmUniversalIN4cute5tupleIJiiiiEEENS1_10collective13CollectiveMmaINS1_35MainloopSm100TmaUmmaWarpSpecializedILi4ELi2ELi4ENS5_IJNS4_1CILi2EEESB_NSA_ILi1EEEEEEEENS5_IJNSA_ILi128EEENSA_ILi64EEENSA_ILi32EEEEEENS_12float_e4m3_tENS5_IJlSC_lEEESJ_SK_NS4_8TiledMMAINS4_8MMA_AtomIJNS4_10MMA_TraitsINS4_25SM100_MMA_F8F6F4_2x1SM_SSEJSJ_SJ_fSF_SG_NS4_17integral_constantINS4_4UMMA5MajorELSR_0EEESS_NSP_INSQ_7ScaleInELST_0EEESU_EEEEEENS4_6LayoutINS5_IJSC_SC_SC_EEENS5_IJNSA_ILi0EEESZ_SZ_EEEEENS5_IJNS4_10UnderscoreES12_S12_EEEEENS4_28SM100_TMA_2SM_LOAD_MULTICASTENS4_14ComposedLayoutINS4_7SwizzleILi1ELi4ELi3EEENS4_18smem_ptr_flag_bitsILi8EEENSX_INS5_IJNSA_ILi8EEESH_EEENS5_IJSH_SC_EEEEEEEvNS4_8identityENS4_18SM100_TMA_2SM_LOADES1F_vS1G_EENS_8epilogue10collective18CollectiveEpilogueINS1J_23Sm100TmaWarpSpecializedILi1ELi1ELi32ELb0ELb0EEEJNS5_IJSG_SG_SH_EEENS5_IJNSX_ISG_SC_EES1P_EEESJ_SK_SJ_SK_NS1J_6fusion15FusionCallbacksIS1N_NS1R_17LinearCombinationISJ_fSJ_fLNS_15FloatRoundStyleE2EEES1O_S1Q_JEEENS4_5SM1004TMEM4LOAD26SM100_TMEM_LOAD_32dp32b32xENS4_13SM90_TMA_LOADENS16_INS17_ILi2ELi4ELi3EEES1A_NSX_INS5_IJS1B_SG_EEENS5_IJSG_SC_EEEEEEENS4_39AutoVectorizingCopyWithAssumedAlignmentILi128EEENS4_14SM90_TMA_STOREES26_S28_S28_EEEvvEEEEvNT_6ParamsE) ;  /* 0xffffff8802347950 */ /* 0x000fea0003c3ffff */
.L_x_148:
[----:B------:R-:W-:-:S00]  /*7730*/  BRA `(.L_x_148) ;  /* 0xfffffffc00fc7947 */ /* 0x000fc0000383ffff */
[----:B------:R-:W-:-:S00]  /*7740*/  NOP ;  /* 0x0000000000007918 */ /* 0x000fc00000000000 */
        /* <DEDUP_REMOVED lines=11> */
.L_x_149:


//--------------------- .nv.global.init           --------------------------
	.section	.nv.global.init,"aw",@progbits
.nv.global.init:
	.type		$str$27,@object
	.size		$str$27,($str$28 - $str$27)
$str$27:
        /*0000*/ 	.byte	0x28, 0x61, 0x64, 0x64, 0x72, 0x65, 0x73, 0x73, 0x20, 0x26, 0x20, 0x6d, 0x61, 0x73, 0x6b, 0x29
        /*0010*/ 	.byte	0x20, 0x3d, 0x3d, 0x20, 0x30, 0x00
	.type		$str$28,@object
	.size		$str$28,($str$26 - $str$28)
$str$28:
        /*0016*/ 	.byte	0x2f, 0x74, 0x6d, 0x70, 0x2f, 0x63, 0x75, 0x74, 0x6c, 0x61, 0x73, 0x73, 0x5f, 0x73, 0x77, 0x65
        /*0026*/ 	.byte	0x65, 0x70, 0x5f, 0x73, 0x72, 0x63, 0x2f, 0x69, 0x6e, 0x63, 0x6c, 0x75, 0x64, 0x65, 0x2f, 0x63
        /*0036*/ 	.byte	0x75, 0x74, 0x65, 0x2f, 0x70, 0x6f, 0x69, 0x6e, 0x74, 0x65, 0x72, 0x5f, 0x66, 0x6c, 0x61, 0x67
        /*0046*/ 	.byte	0x67, 0x65, 0x64, 0x2e, 0x68, 0x70, 0x70, 0x00
	.type		$str$26,@object
	.size		$str$26,($str$25 - $str$26)
$str$26:
        /*004e*/ 	.byte	0x2f, 0x74, 0x6d, 0x70, 0x2f, 0x63, 0x75, 0x74, 0x6c, 0x61, 0x73, 0x73, 0x5f, 0x73, 0x77, 0x65
        /*005e*/ 	.byte	0x65, 0x70, 0x5f, 0x73, 0x72, 0x63, 0x2f, 0x69, 0x6e, 0x63, 0x6c, 0x75, 0x64, 0x65, 0x2f, 0x63
        /*006e*/ 	.byte	0x75, 0x74, 0x65, 0x2f, 0x61, 0x74, 0x6f, 0x6d, 0x2f, 0x63, 0x6f, 0x70, 0x79, 0x5f, 0x74, 0x72
        /*007e*/ 	.byte	0x61, 0x69, 0x74, 0x73, 0x5f, 0x73, 0x6d, 0x31, 0x30, 0x30, 0x2e, 0x68, 0x70, 0x70, 0x00
	.type		$str$25,@object
	.size		$str$25,(__unnamed_1 - $str$25)
$str$25:
        /*008d*/ 	.byte	0x28, 0x28, 0x75, 0x69, 0x6e, 0x74, 0x33, 0x32, 0x5f, 0x74, 0x28, 0x74, 0x68, 0x72, 0x65, 0x61
        /*009d*/ 	.byte	0x64, 0x49, 0x64, 0x78, 0x2e, 0x78, 0x29, 0x20, 0x2f, 0x20, 0x33, 0x32, 0x29, 0x20, 0x25, 0x20
        /*00ad*/ 	.byte	0x34, 0x29, 0x20, 0x3d, 0x3d, 0x20, 0x28, 0x28, 0x28, 0x74, 0x6d, 0x65, 0x6d, 0x5f, 0x61, 0x64
        /*00bd*/ 	.byte	0x64, 0x72, 0x20, 0x3e, 0x3e, 0x20, 0x31, 0x36, 0x29, 0x20, 0x2f, 0x20, 0x33, 0x32, 0x29, 0x20
        /*00cd*/ 	.byte	0x25, 0x20, 0x34, 0x29, 0x00
	.type		__unnamed_1,@object
	.size		__unnamed_1,(__unnamed_2 - __unnamed_1)
__unnamed_1:
        /*00d2*/ 	.byte	0x61, 0x75, 0x74, 0x6f, 0x20, 0x63, 0x75, 0x74, 0x65, 0x3a, 0x3a, 0x61, 0x73, 0x5f, 0x70, 0x6f
        /* <DEDUP_REMOVED lines=24> */
        /*0262*/ 	.byte	0x3c, 0x34, 0x30, 0x39, 0x36, 0x3e, 0x3e, 0x3e, 0x3e, 0x5d, 0x00
	.type		__unnamed_2,@object
	.size		__unnamed_2,(.L_2 - __unnamed_2)
__unnamed_2:
        /* <DEDUP_REMOVED lines=40> */
        /*04ed*/ 	.byte	0x74, 0x65, 0x3a, 0x3a, 0x43, 0x3c, 0x30, 0x3e, 0x3e, 0x3e, 0x3e, 0x5d, 0x00
.L_2:


//--------------------- .nv.shared._ZN7cutlass13device_kernelINS_4gemm6kernel13GemmUniversalIN4cute5tupleIJiiiiEEENS1_10collective13CollectiveMmaINS1_35MainloopSm100TmaUmmaWarpSpecializedILi4ELi2ELi4ENS5_IJNS4_1CILi2EEESB_NSA_ILi1EEEEEEEENS5_IJNSA_ILi128EEENSA_ILi64EEENSA_ILi32EEEEEENS_12float_e4m3_tENS5_IJlSC_lEEESJ_SK_NS4_8TiledMMAINS4_8MMA_AtomIJNS4_10MMA_TraitsINS4_25SM100_MMA_F8F6F4_2x1SM_SSEJSJ_SJ_fSF_SG_NS4_17integral_constantINS4_4UMMA5MajorELSR_0EEESS_NSP_INSQ_7ScaleInELST_0EEESU_EEEEEENS4_6LayoutINS5_IJSC_SC_SC_EEENS5_IJNSA_ILi0EEESZ_SZ_EEEEENS5_IJNS4_10UnderscoreES12_S12_EEEEENS4_28SM100_TMA_2SM_LOAD_MULTICASTENS4_14ComposedLayoutINS4_7SwizzleILi1ELi4ELi3EEENS4_18smem_ptr_flag_bitsILi8EEENSX_INS5_IJNSA_ILi8EEESH_EEENS5_IJSH_SC_EEEEEEEvNS4_8identityENS4_18SM100_TMA_2SM_LOADES1F_vS1G_EENS_8epilogue10collective18CollectiveEpilogueINS1J_23Sm100TmaWarpSpecializedILi1ELi1ELi32ELb0ELb0EEEJNS5_IJSG_SG_SH_EEENS5_IJNSX_ISG_SC_EES1P_EEESJ_SK_SJ_SK_NS1J_6fusion15FusionCallbacksIS1N_NS1R_17LinearCombinationISJ_fSJ_fLNS_15FloatRoundStyleE2EEES1O_S1Q_JEEENS4_5SM1004TMEM4LOAD26SM100_TMEM_LOAD_32dp32b32xENS4_13SM90_TMA_LOADENS16_INS17_ILi2ELi4ELi3EEES1A_NSX_INS5_IJS1B_SG_EEENS5_IJSG_SC_EEEEEEENS4_39AutoVectorizingCopyWithAssumedAlignmentILi128EEENS4_14SM90_TMA_STOREES26_S28_S28_EEEvvEEEEvNT_6ParamsE --------------------------
	.section	.nv.shared._ZN7cutlass13device_kernelINS_4gemm6kernel13GemmUniversalIN4cute5tupleIJiiiiEEENS1_10collective13CollectiveMmaINS1_35MainloopSm100TmaUmmaWarpSpecializedILi4ELi2ELi4ENS5_IJNS4_1CILi2EEESB_NSA_ILi1EEEEEEEENS5_IJNSA_ILi128EEENSA_ILi64EEENSA_ILi32EEEEEENS_12float_e4m3_tENS5_IJlSC_lEEESJ_SK_NS4_8TiledMMAINS4_8MMA_AtomIJNS4_10MMA_TraitsINS4_25SM100_MMA_F8F6F4_2x1SM_SSEJSJ_SJ_fSF_SG_NS4_17integral_constantINS4_4UMMA5MajorELSR_0EEESS_NSP_INSQ_7ScaleInELST_0EEESU_EEEEEENS4_6LayoutINS5_IJSC_SC_SC_EEENS5_IJNSA_ILi0EEESZ_SZ_EEEEENS5_IJNS4_10UnderscoreES12_S12_EEEEENS4_28SM100_TMA_2SM_LOAD_MULTICASTENS4_14ComposedLayoutINS4_7SwizzleILi1ELi4ELi3EEENS4_18smem_ptr_flag_bitsILi8EEENSX_INS5_IJNSA_ILi8EEESH_EEENS5_IJSH_SC_EEEEEEEvNS4_8identityENS4_18SM100_TMA_2SM_LOADES1F_vS1G_EENS_8epilogue10collective18CollectiveEpilogueINS1J_23Sm100TmaWarpSpecializedILi1ELi1ELi32ELb0ELb0EEEJNS5_IJSG_SG_SH_EEENS5_IJNSX_ISG_SC_EES1P_EEESJ_SK_SJ_SK_NS1J_6fusion15FusionCallbacksIS1N_NS1R_17LinearCombinationISJ_fSJ_fLNS_15FloatRoundStyleE2EEES1O_S1Q_JEEENS4_5SM1004TMEM4LOAD26SM100_TMEM_LOAD_32dp32b32xENS4_13SM90_TMA_LOADENS16_INS17_ILi2ELi4ELi3EEES1A_NSX_INS5_IJS1B_SG_EEENS5_IJSG_SC_EEEEEEENS4_39AutoVectorizingCopyWithAssumedAlignmentILi128EEENS4_14SM90_TMA_STOREES26_S28_S28_EEEvvEEEEvNT_6ParamsE,"aw",@nobits
	.sectionflags	@""
	.align	16
	.zero		1024


//--------------------- .nv.shared.reserved.0     --------------------------
	.section	.nv.shared.reserved.0,"aw",@nobits
	.weak		__nv_reservedSMEM_offset_0_alias
	.size		__nv_reservedSMEM_offset_0_alias, 0, 64
	.other		__nv_reservedSMEM_offset_0_alias,@"STO_CUDA_RESERVED_SHARED STV_DEFAULT"
__nv_reservedSMEM_offset_0_alias:
	.zero		0
.nv.shared.reserved.0:
	.zero		64
	.weak		__nv_reservedSMEM_tcgen05_partition
	.type		__nv_reservedSMEM_tcgen05_partition,@object
	.size		__nv_reservedSMEM_tcgen05_partition,(.L_0 - __nv_reservedSMEM_tcgen05_partition)
__nv_reservedSMEM_tcgen05_partition:
	.zero		32
.L_0:


//--------------------- .nv.global                --------------------------
	.section	.nv.global,"aw",@nobits
.nv.global:
	.type		_ZN39_INTERNAL_b9121d28_4_k_cu_dd896e55_81594cute1_E,@object
	.size		_ZN39_INTERNAL_b9121d28_4_k_cu_dd896e55_81594cute1_E,(_ZN39_INTERNAL_b9121d28_4_k_cu_dd896e55_81594cuda3std3__45__cpo6cbeginE - _ZN39_INTERNAL_b9121d28_4_k_cu_dd896e55_81594cute1_E)
_ZN39_INTERNAL_b9121d28_4_k_cu_dd896e55_81594cute1_E:
	.zero		1
	.type		_ZN39_INTERNAL_b9121d28_4_k_cu_dd896e55_81594cuda3std3__45__cpo6cbeginE,@object
	.size		_ZN39_INTERNAL_b9121d28_4_k_cu_dd896e55_81594cuda3std3__45__cpo6cbeginE,(_ZN39_INTERNAL_b9121d28_4_k_cu_dd896e55_81594cuda3std3__48in_placeE - _ZN39_INTERNAL_b9121d28_4_k_cu_dd896e55_81594cuda3std3__45__cpo6cbeginE)
_ZN39_INTERNAL_b9121d28_4_k_cu_dd896e55_81594cuda3std3__45__cpo6cbeginE:
	.zero		1
	.type		_ZN39_INTERNAL_b9121d28_4_k_cu_dd896e55_81594cuda3std3__48in_placeE,@object
	.size		_ZN39_INTERNAL_b9121d28_4_k_cu_dd896e55_81594cuda3std3__48in_placeE,(_ZN39_INTERNAL_b9121d28_4_k_cu_dd896e55_81594cuda3std6ranges3__45__cpo9iter_moveE - _ZN39_INTERNAL_b9121d28_4_k_cu_dd896e55_81594cuda3std3__48in_placeE)
_ZN39_INTERNAL_b9121d28_4_k_cu_dd896e55_81594cuda3std3__48in_placeE:
	.zero		1
	.type		_ZN39_INTERNAL_b9121d28_4_k_cu_dd896e55_81594cuda3std6ranges3__45__cpo9iter_moveE,@object
	.size		_ZN39_INTERNAL_b9121d28_4_k_cu_dd896e55_81594cuda3std6ranges3__45__cpo9iter_moveE,(_ZN39_INTERNAL_b9121d28_4_k_cu_dd896e55_81594cuda3std3__45__cpo5beginE - _ZN39_INTERNAL_b9121d28_4_k_cu_dd896e55_81594cuda3std6ranges3__45__cpo9iter_moveE)
_ZN39_INTERNAL_b9121d28_4_k_cu_dd896e55_81594cuda3std6ranges3__45__cpo9iter_moveE:
	.zero		1
	.type		_ZN39_INTERNAL_b9121d28_4_k_cu_dd896e55_81594cuda3std3__45__cpo5beginE,@object
	.size		_ZN39_INTERNAL_b9121d28_4_k_cu_dd896e55_81594cuda3std3__45__cpo5beginE,(_ZN39_INTERNAL_b9121d28_4_k_cu_dd896e55_81594cuda3std3__441_GLOBAL__N__b9121d28_4_k_cu_dd896e55_81596ignoreE - _ZN39_INTERNAL_b9121d28_4_k_cu_dd896e55_81594cuda3std3__45__cpo5beginE)
_ZN39_INTERNAL_b9121d28_4_k_cu_dd896e55_81594cuda3std3__45__cpo5beginE:
	.zero		1
	.type		_ZN39_INTERNAL_b9121d28_4_k_cu_dd896e55_81594cuda3std3__441_GLOBAL__N__b9121d28_4_k_cu_dd896e55_81596ignoreE,@object
	.size		_ZN39_INTERNAL_b9121d28_4_k_cu_dd896e55_81594cuda3std3__441_GLOBAL__N__b9121d28_4_k_cu_dd896e55_81596ignoreE,(_ZN39_INTERNAL_b9121d28_4_k_cu_dd896e55_81594cute7productE - _ZN39_INTERNAL_b9121d28_4_k_cu_dd896e55_81594cuda3std3__441_GLOBAL__N__b9121d28_4_k_cu_dd896e55_81596ignoreE)
_ZN39_INTERNAL_b9121d28_4_k_cu_dd896e55_81594cuda3std3__441_GLOBAL__N__b9121d28_4_k_cu_dd896e55_81596ignoreE:
	.zero		1
	.type		_ZN39_INTERNAL_b9121d28_4_k_cu_dd896e55_81594cute7productE,@object
	.size		_ZN39_INTERNAL_b9121d28_4_k_cu_dd896e55_81594cute7productE,(_ZN39_INTERNAL_b9121d28_4_k_cu_dd896e55_81594cuda3std3__45__cpo3endE - _ZN39_INTERNAL_b9121d28_4_k_cu_dd896e55_81594cute7productE)
_ZN39_INTERNAL_b9121d28_4_k_cu_dd896e55_81594cute7productE:
	.zero		1
	.type		_ZN39_INTERNAL_b9121d28_4_k_cu_dd896e55_81594cuda3std3__45__cpo3endE,@object
	.size		_ZN39_INTERNAL_b9121d28_4_k_cu_dd896e55_81594cuda3std3__45__cpo3endE,(_ZN39_INTERNAL_b9121d28_4_k_cu_dd896e55_81594cuda3std3__419piecewise_constructE - _ZN39_INTERNAL_b9121d28_4_k_cu_dd896e55_81594cuda3std3__45__cpo3endE)
_ZN39_INTERNAL_b9121d28_4_k_cu_dd896e55_81594cuda3std3__45__cpo3endE:
	.zero		1
	.type		_ZN39_INTERNAL_b9121d28_4_k_cu_dd896e55_81594cuda3std3__419piecewise_constructE,@object
	.size		_ZN39_INTERNAL_b9121d28_4_k_cu_dd896e55_81594cuda3std3__419piecewise_constructE,(_ZN39_INTERNAL_b9121d28_4_k_cu_dd896e55_81594cuda3std3__45__cpo4cendE - _ZN39_INTERNAL_b9121d28_4_k_cu_dd896e55_81594cuda3std3__419piecewise_constructE)
_ZN39_INTERNAL_b9121d28_4_k_cu_dd896e55_81594cuda3std3__419piecewise_constructE:
	.zero		1
	.type		_ZN39_INTERNAL_b9121d28_4_k_cu_dd896e55_81594cuda3std3__45__cpo4cendE,@object
	.size		_ZN39_INTERNAL_b9121d28_4_k_cu_dd896e55_81594cuda3std3__45__cpo4cendE,(_ZN39_INTERNAL_b9121d28_4_k_cu_dd896e55_81594cuda3std6ranges3__45__cpo4swapE - _ZN39_INTERNAL_b9121d28_4_k_cu_dd896e55_81594cuda3std3__45__cpo4cendE)
_ZN39_INTERNAL_b9121d28_4_k_cu_dd896e55_81594cuda3std3__45__cpo4cendE:
	.zero		1
	.type		_ZN39_INTERNAL_b9121d28_4_k_cu_dd896e55_81594cuda3std6ranges3__45__cpo4swapE,@object
	.size		_ZN39_INTERNAL_b9121d28_4_k_cu_dd896e55_81594cuda3std6ranges3__45__cpo4swapE,(.L_10 - _ZN39_INTERNAL_b9121d28_4_k_cu_dd896e55_81594cuda3std6ranges3__45__cpo4swapE)
_ZN39_INTERNAL_b9121d28_4_k_cu_dd896e55_81594cuda3std6ranges3__45__cpo4swapE:
	.zero		1
.L_10:


//--------------------- .nv.constant0._ZN7cutlass13device_kernelINS_4gemm6kernel13GemmUniversalIN4cute5tupleIJiiiiEEENS1_10collective13CollectiveMmaINS1_35MainloopSm100TmaUmmaWarpSpecializedILi4ELi2ELi4ENS5_IJNS4_1CILi2EEESB_NSA_ILi1EEEEEEEENS5_IJNSA_ILi128EEENSA_ILi64EEENSA_ILi32EEEEEENS_12float_e4m3_tENS5_IJlSC_lEEESJ_SK_NS4_8TiledMMAINS4_8MMA_AtomIJNS4_10MMA_TraitsINS4_25SM100_MMA_F8F6F4_2x1SM_SSEJSJ_SJ_fSF_SG_NS4_17integral_constantINS4_4UMMA5MajorELSR_0EEESS_NSP_INSQ_7ScaleInELST_0EEESU_EEEEEENS4_6LayoutINS5_IJSC_SC_SC_EEENS5_IJNSA_ILi0EEESZ_SZ_EEEEENS5_IJNS4_10UnderscoreES12_S12_EEEEENS4_28SM100_TMA_2SM_LOAD_MULTICASTENS4_14ComposedLayoutINS4_7SwizzleILi1ELi4ELi3EEENS4_18smem_ptr_flag_bitsILi8EEENSX_INS5_IJNSA_ILi8EEESH_EEENS5_IJSH_SC_EEEEEEEvNS4_8identityENS4_18SM100_TMA_2SM_LOADES1F_vS1G_EENS_8epilogue10collective18CollectiveEpilogueINS1J_23Sm100TmaWarpSpecializedILi1ELi1ELi32ELb0ELb0EEEJNS5_IJSG_SG_SH_EEENS5_IJNSX_ISG_SC_EES1P_EEESJ_SK_SJ_SK_NS1J_6fusion15FusionCallbacksIS1N_NS1R_17LinearCombinationISJ_fSJ_fLNS_15FloatRoundStyleE2EEES1O_S1Q_JEEENS4_5SM1004TMEM4LOAD26SM100_TMEM_LOAD_32dp32b32xENS4_13SM90_TMA_LOADENS16_INS17_ILi2ELi4ELi3EEES1A_NSX_INS5_IJS1B_SG_EEENS5_IJSG_SC_EEEEEEENS4_39AutoVectorizingCopyWithAssumedAlignmentILi128EEENS4_14SM90_TMA_STOREES26_S28_S28_EEEvvEEEEvNT_6ParamsE --------------------------
	.section	.nv.constant0._ZN7cutlass13device_kernelINS_4gemm6kernel13GemmUniversalIN4cute5tupleIJiiiiEEENS1_10collective13CollectiveMmaINS1_35MainloopSm100TmaUmmaWarpSpecializedILi4ELi2ELi4ENS5_IJNS4_1CILi2EEESB_NSA_ILi1EEEEEEEENS5_IJNSA_ILi128EEENSA_ILi64EEENSA_ILi32EEEEEENS_12float_e4m3_tENS5_IJlSC_lEEESJ_SK_NS4_8TiledMMAINS4_8MMA_AtomIJNS4_10MMA_TraitsINS4_25SM100_MMA_F8F6F4_2x1SM_SSEJSJ_SJ_fSF_SG_NS4_17integral_constantINS4_4UMMA5MajorELSR_0EEESS_NSP_INSQ_7ScaleInELST_0EEESU_EEEEEENS4_6LayoutINS5_IJSC_SC_SC_EEENS5_IJNSA_ILi0EEESZ_SZ_EEEEENS5_IJNS4_10UnderscoreES12_S12_EEEEENS4_28SM100_TMA_2SM_LOAD_MULTICASTENS4_14ComposedLayoutINS4_7SwizzleILi1ELi4ELi3EEENS4_18smem_ptr_flag_bitsILi8EEENSX_INS5_IJNSA_ILi8EEESH_EEENS5_IJSH_SC_EEEEEEEvNS4_8identityENS4_18SM100_TMA_2SM_LOADES1F_vS1G_EENS_8epilogue10collective18CollectiveEpilogueINS1J_23Sm100TmaWarpSpecializedILi1ELi1ELi32ELb0ELb0EEEJNS5_IJSG_SG_SH_EEENS5_IJNSX_ISG_SC_EES1P_EEESJ_SK_SJ_SK_NS1J_6fusion15FusionCallbacksIS1N_NS1R_17LinearCombinationISJ_fSJ_fLNS_15FloatRoundStyleE2EEES1O_S1Q_JEEENS4_5SM1004TMEM4LOAD26SM100_TMEM_LOAD_32dp32b32xENS4_13SM90_TMA_LOADENS16_INS17_ILi2ELi4ELi3EEES1A_NSX_INS5_IJS1B_SG_EEENS5_IJSG_SC_EEEEEEENS4_39AutoVectorizingCopyWithAssumedAlignmentILi128EEENS4_14SM90_TMA_STOREES26_S28_S28_EEEvvEEEEvNT_6ParamsE,"a",@progbits
	.sectionflags	@""
	.align	4
.nv.constant0._ZN7cutlass13device_kernelINS_4gemm6kernel13GemmUniversalIN4cute5tupleIJiiiiEEENS1_10collective13CollectiveMmaINS1_35MainloopSm100TmaUmmaWarpSpecializedILi4ELi2ELi4ENS5_IJNS4_1CILi2EEESB_NSA_ILi1EEEEEEEENS5_IJNSA_ILi128EEENSA_ILi64EEENSA_ILi32EEEEEENS_12float_e4m3_tENS5_IJlSC_lEEESJ_SK_NS4_8TiledMMAINS4_8MMA_AtomIJNS4_10MMA_TraitsINS4_25SM100_MMA_F8F6F4_2x1SM_SSEJSJ_SJ_fSF_SG_NS4_17integral_constantINS4_4UMMA5MajorELSR_0EEESS_NSP_INSQ_7ScaleInELST_0EEESU_EEEEEENS4_6LayoutINS5_IJSC_SC_SC_EEENS5_IJNSA_ILi0EEESZ_SZ_EEEEENS5_IJNS4_10UnderscoreES12_S12_EEEEENS4_28SM100_TMA_2SM_LOAD_MULTICASTENS4_14ComposedLayoutINS4_7SwizzleILi1ELi4ELi3EEENS4_18smem_ptr_flag_bitsILi8EEENSX_INS5_IJNSA_ILi8EEESH_EEENS5_IJSH_SC_EEEEEEEvNS4_8identityENS4_18SM100_TMA_2SM_LOADES1F_vS1G_EENS_8epilogue10collective18CollectiveEpilogueINS1J_23Sm100TmaWarpSpecializedILi1ELi1ELi32ELb0ELb0EEEJNS5_IJSG_SG_SH_EEENS5_IJNSX_ISG_SC_EES1P_EEESJ_SK_SJ_SK_NS1J_6fusion15FusionCallbacksIS1N_NS1R_17LinearCombinationISJ_fSJ_fLNS_15FloatRoundStyleE2EEES1O_S1Q_JEEENS4_5SM1004TMEM4LOAD26SM100_TMEM_LOAD_32dp32b32xENS4_13SM90_TMA_LOADENS16_INS17_ILi2ELi4ELi3EEES1A_NSX_INS5_IJS1B_SG_EEENS5_IJSG_SC_EEEEEEENS4_39AutoVectorizingCopyWithAssumedAlignmentILi128EEENS4_14SM90_TMA_STOREES26_S28_S28_EEEvvEEEEvNT_6ParamsE:
	.zero		2944


//--------------------- SYMBOLS --------------------------

	.type		.nv.reservedSmem.offset0,@object
	.size		.nv.reservedSmem.offset0,0x4
	.type		.nv.reservedSmem.cap,@object
	.size		.nv.reservedSmem.cap,0x4
	.type		__assertfail,@function
